//
// Generated by NVIDIA NVVM Compiler
//
// Compiler Build ID: CL-36424714
// Cuda compilation tools, release 13.0, V13.0.88
// Based on NVVM 20.0.0
//

.version 9.0
.target sm_100
.address_size 64

	// .globl	my_kernel_kernel0
// _ZZ17my_kernel_kernel0E20placeholder_d_shared has been demoted
// _ZZ17my_kernel_kernel0E18placeholder_shared has been demoted

.visible .entry my_kernel_kernel0(
	.param .u64 .ptr .align 1 my_kernel_kernel0_param_0,
	.param .u64 .ptr .align 1 my_kernel_kernel0_param_1,
	.param .u64 .ptr .align 1 my_kernel_kernel0_param_2
)
{
	.local .align 16 .b8 	__local_depot0[4096];
	.reg .b64 	%SP;
	.reg .b64 	%SPL;
	.reg .pred 	%p<6>;
	.reg .b32 	%r<38>;
	.reg .b32 	%f<436>;
	.reg .b64 	%rd<25>;
	// demoted variable
	.shared .align 4 .b8 _ZZ17my_kernel_kernel0E20placeholder_d_shared[32];
	// demoted variable
	.shared .align 4 .b8 _ZZ17my_kernel_kernel0E18placeholder_shared[3072];
	mov.u64 	%SPL, __local_depot0;
	ld.param.u64 	%rd11, [my_kernel_kernel0_param_0];
	ld.param.u64 	%rd12, [my_kernel_kernel0_param_1];
	ld.param.u64 	%rd13, [my_kernel_kernel0_param_2];
	add.u64 	%rd1, %SPL, 0;
	mov.b32 	%r32, 0;
$L__BB0_1:
	shl.b32 	%r18, %r32, 1;
	mul.wide.u32 	%rd15, %r18, 4;
	add.s64 	%rd16, %rd1, %rd15;
	mov.f32 	%f9, 0f00000000;
	st.local.v4.f32 	[%rd16], {%f9, %f9, %f9, %f9};
	st.local.v4.f32 	[%rd16+512], {%f9, %f9, %f9, %f9};
	st.local.v4.f32 	[%rd16+1024], {%f9, %f9, %f9, %f9};
	st.local.v4.f32 	[%rd16+1536], {%f9, %f9, %f9, %f9};
	st.local.v4.f32 	[%rd16+2048], {%f9, %f9, %f9, %f9};
	st.local.v4.f32 	[%rd16+2560], {%f9, %f9, %f9, %f9};
	st.local.v4.f32 	[%rd16+3072], {%f9, %f9, %f9, %f9};
	st.local.v4.f32 	[%rd16+3584], {%f9, %f9, %f9, %f9};
	st.local.v4.f32 	[%rd16+16], {%f9, %f9, %f9, %f9};
	st.local.v4.f32 	[%rd16+528], {%f9, %f9, %f9, %f9};
	st.local.v4.f32 	[%rd16+1040], {%f9, %f9, %f9, %f9};
	st.local.v4.f32 	[%rd16+1552], {%f9, %f9, %f9, %f9};
	st.local.v4.f32 	[%rd16+2064], {%f9, %f9, %f9, %f9};
	st.local.v4.f32 	[%rd16+2576], {%f9, %f9, %f9, %f9};
	st.local.v4.f32 	[%rd16+3088], {%f9, %f9, %f9, %f9};
	st.local.v4.f32 	[%rd16+3600], {%f9, %f9, %f9, %f9};
	add.s32 	%r32, %r32, 4;
	setp.ne.s32 	%p1, %r32, 64;
	@%p1 bra 	$L__BB0_1;
	mov.u32 	%r3, %tid.x;
	mov.u32 	%r4, %ctaid.x;
	shl.b32 	%r20, %r3, 9;
	mov.u32 	%r21, _ZZ17my_kernel_kernel0E18placeholder_shared;
	add.s32 	%r22, %r20, %r21;
	add.s32 	%r5, %r22, 4;
	cvta.to.global.u64 	%rd2, %rd11;
	cvta.to.global.u64 	%rd3, %rd12;
	mov.b32 	%r33, 0;
	add.s64 	%rd4, %rd1, 2048;
$L__BB0_3:
	setp.ne.s32 	%p2, %r3, 0;
	bar.sync 	0;
	@%p2 bra 	$L__BB0_5;
	mul.wide.u32 	%rd17, %r33, 4;
	add.s64 	%rd18, %rd2, %rd17;
	ld.global.nc.f32 	%f10, [%rd18];
	st.shared.f32 	[_ZZ17my_kernel_kernel0E20placeholder_d_shared], %f10;
	ld.global.nc.f32 	%f11, [%rd18+400];
	st.shared.f32 	[_ZZ17my_kernel_kernel0E20placeholder_d_shared+4], %f11;
	ld.global.nc.f32 	%f12, [%rd18+800];
	st.shared.f32 	[_ZZ17my_kernel_kernel0E20placeholder_d_shared+8], %f12;
	ld.global.nc.f32 	%f13, [%rd18+1200];
	st.shared.f32 	[_ZZ17my_kernel_kernel0E20placeholder_d_shared+12], %f13;
	ld.global.nc.f32 	%f14, [%rd18+1600];
	st.shared.f32 	[_ZZ17my_kernel_kernel0E20placeholder_d_shared+16], %f14;
	ld.global.nc.f32 	%f15, [%rd18+2000];
	st.shared.f32 	[_ZZ17my_kernel_kernel0E20placeholder_d_shared+20], %f15;
	ld.global.nc.f32 	%f16, [%rd18+2400];
	st.shared.f32 	[_ZZ17my_kernel_kernel0E20placeholder_d_shared+24], %f16;
	ld.global.nc.f32 	%f17, [%rd18+2800];
	st.shared.f32 	[_ZZ17my_kernel_kernel0E20placeholder_d_shared+28], %f17;
$L__BB0_5:
	mul.lo.s32 	%r24, %r3, 100;
	mad.lo.s32 	%r25, %r4, 76800, %r24;
	add.s32 	%r26, %r25, %r33;
	mul.wide.u32 	%rd19, %r26, 4;
	add.s64 	%rd20, %rd3, %rd19;
	ld.global.nc.f32 	%f18, [%rd20];
	shl.b32 	%r27, %r3, 2;
	add.s32 	%r29, %r21, %r27;
	st.shared.f32 	[%r29], %f18;
	ld.global.nc.f32 	%f19, [%rd20+2400];
	st.shared.f32 	[%r29+24], %f19;
	ld.global.nc.f32 	%f20, [%rd20+4800];
	st.shared.f32 	[%r29+48], %f20;
	ld.global.nc.f32 	%f21, [%rd20+7200];
	st.shared.f32 	[%r29+72], %f21;
	ld.global.nc.f32 	%f22, [%rd20+9600];
	st.shared.f32 	[%r29+96], %f22;
	ld.global.nc.f32 	%f23, [%rd20+12000];
	st.shared.f32 	[%r29+120], %f23;
	ld.global.nc.f32 	%f24, [%rd20+14400];
	st.shared.f32 	[%r29+144], %f24;
	ld.global.nc.f32 	%f25, [%rd20+16800];
	st.shared.f32 	[%r29+168], %f25;
	ld.global.nc.f32 	%f26, [%rd20+19200];
	st.shared.f32 	[%r29+192], %f26;
	ld.global.nc.f32 	%f27, [%rd20+21600];
	st.shared.f32 	[%r29+216], %f27;
	ld.global.nc.f32 	%f28, [%rd20+24000];
	st.shared.f32 	[%r29+240], %f28;
	ld.global.nc.f32 	%f29, [%rd20+26400];
	st.shared.f32 	[%r29+264], %f29;
	ld.global.nc.f32 	%f30, [%rd20+28800];
	st.shared.f32 	[%r29+288], %f30;
	ld.global.nc.f32 	%f31, [%rd20+31200];
	st.shared.f32 	[%r29+312], %f31;
	ld.global.nc.f32 	%f32, [%rd20+33600];
	st.shared.f32 	[%r29+336], %f32;
	ld.global.nc.f32 	%f33, [%rd20+36000];
	st.shared.f32 	[%r29+360], %f33;
	ld.global.nc.f32 	%f34, [%rd20+38400];
	st.shared.f32 	[%r29+384], %f34;
	ld.global.nc.f32 	%f35, [%rd20+40800];
	st.shared.f32 	[%r29+408], %f35;
	ld.global.nc.f32 	%f36, [%rd20+43200];
	st.shared.f32 	[%r29+432], %f36;
	ld.global.nc.f32 	%f37, [%rd20+45600];
	st.shared.f32 	[%r29+456], %f37;
	ld.global.nc.f32 	%f38, [%rd20+48000];
	st.shared.f32 	[%r29+480], %f38;
	ld.global.nc.f32 	%f39, [%rd20+50400];
	st.shared.f32 	[%r29+504], %f39;
	ld.global.nc.f32 	%f40, [%rd20+52800];
	st.shared.f32 	[%r29+528], %f40;
	ld.global.nc.f32 	%f41, [%rd20+55200];
	st.shared.f32 	[%r29+552], %f41;
	ld.global.nc.f32 	%f42, [%rd20+57600];
	st.shared.f32 	[%r29+576], %f42;
	ld.global.nc.f32 	%f43, [%rd20+60000];
	st.shared.f32 	[%r29+600], %f43;
	ld.global.nc.f32 	%f44, [%rd20+62400];
	st.shared.f32 	[%r29+624], %f44;
	ld.global.nc.f32 	%f45, [%rd20+64800];
	st.shared.f32 	[%r29+648], %f45;
	ld.global.nc.f32 	%f46, [%rd20+67200];
	st.shared.f32 	[%r29+672], %f46;
	ld.global.nc.f32 	%f47, [%rd20+69600];
	st.shared.f32 	[%r29+696], %f47;
	ld.global.nc.f32 	%f48, [%rd20+72000];
	st.shared.f32 	[%r29+720], %f48;
	ld.global.nc.f32 	%f49, [%rd20+74400];
	st.shared.f32 	[%r29+744], %f49;
	ld.global.nc.f32 	%f50, [%rd20+76800];
	st.shared.f32 	[%r29+768], %f50;
	ld.global.nc.f32 	%f51, [%rd20+79200];
	st.shared.f32 	[%r29+792], %f51;
	ld.global.nc.f32 	%f52, [%rd20+81600];
	st.shared.f32 	[%r29+816], %f52;
	ld.global.nc.f32 	%f53, [%rd20+84000];
	st.shared.f32 	[%r29+840], %f53;
	ld.global.nc.f32 	%f54, [%rd20+86400];
	st.shared.f32 	[%r29+864], %f54;
	ld.global.nc.f32 	%f55, [%rd20+88800];
	st.shared.f32 	[%r29+888], %f55;
	ld.global.nc.f32 	%f56, [%rd20+91200];
	st.shared.f32 	[%r29+912], %f56;
	ld.global.nc.f32 	%f57, [%rd20+93600];
	st.shared.f32 	[%r29+936], %f57;
	ld.global.nc.f32 	%f58, [%rd20+96000];
	st.shared.f32 	[%r29+960], %f58;
	ld.global.nc.f32 	%f59, [%rd20+98400];
	st.shared.f32 	[%r29+984], %f59;
	ld.global.nc.f32 	%f60, [%rd20+100800];
	st.shared.f32 	[%r29+1008], %f60;
	ld.global.nc.f32 	%f61, [%rd20+103200];
	st.shared.f32 	[%r29+1032], %f61;
	ld.global.nc.f32 	%f62, [%rd20+105600];
	st.shared.f32 	[%r29+1056], %f62;
	ld.global.nc.f32 	%f63, [%rd20+108000];
	st.shared.f32 	[%r29+1080], %f63;
	ld.global.nc.f32 	%f64, [%rd20+110400];
	st.shared.f32 	[%r29+1104], %f64;
	ld.global.nc.f32 	%f65, [%rd20+112800];
	st.shared.f32 	[%r29+1128], %f65;
	ld.global.nc.f32 	%f66, [%rd20+115200];
	st.shared.f32 	[%r29+1152], %f66;
	ld.global.nc.f32 	%f67, [%rd20+117600];
	st.shared.f32 	[%r29+1176], %f67;
	ld.global.nc.f32 	%f68, [%rd20+120000];
	st.shared.f32 	[%r29+1200], %f68;
	ld.global.nc.f32 	%f69, [%rd20+122400];
	st.shared.f32 	[%r29+1224], %f69;
	ld.global.nc.f32 	%f70, [%rd20+124800];
	st.shared.f32 	[%r29+1248], %f70;
	ld.global.nc.f32 	%f71, [%rd20+127200];
	st.shared.f32 	[%r29+1272], %f71;
	ld.global.nc.f32 	%f72, [%rd20+129600];
	st.shared.f32 	[%r29+1296], %f72;
	ld.global.nc.f32 	%f73, [%rd20+132000];
	st.shared.f32 	[%r29+1320], %f73;
	ld.global.nc.f32 	%f74, [%rd20+134400];
	st.shared.f32 	[%r29+1344], %f74;
	ld.global.nc.f32 	%f75, [%rd20+136800];
	st.shared.f32 	[%r29+1368], %f75;
	ld.global.nc.f32 	%f76, [%rd20+139200];
	st.shared.f32 	[%r29+1392], %f76;
	ld.global.nc.f32 	%f77, [%rd20+141600];
	st.shared.f32 	[%r29+1416], %f77;
	ld.global.nc.f32 	%f78, [%rd20+144000];
	st.shared.f32 	[%r29+1440], %f78;
	ld.global.nc.f32 	%f79, [%rd20+146400];
	st.shared.f32 	[%r29+1464], %f79;
	ld.global.nc.f32 	%f80, [%rd20+148800];
	st.shared.f32 	[%r29+1488], %f80;
	ld.global.nc.f32 	%f81, [%rd20+151200];
	st.shared.f32 	[%r29+1512], %f81;
	ld.global.nc.f32 	%f82, [%rd20+153600];
	st.shared.f32 	[%r29+1536], %f82;
	ld.global.nc.f32 	%f83, [%rd20+156000];
	st.shared.f32 	[%r29+1560], %f83;
	ld.global.nc.f32 	%f84, [%rd20+158400];
	st.shared.f32 	[%r29+1584], %f84;
	ld.global.nc.f32 	%f85, [%rd20+160800];
	st.shared.f32 	[%r29+1608], %f85;
	ld.global.nc.f32 	%f86, [%rd20+163200];
	st.shared.f32 	[%r29+1632], %f86;
	ld.global.nc.f32 	%f87, [%rd20+165600];
	st.shared.f32 	[%r29+1656], %f87;
	ld.global.nc.f32 	%f88, [%rd20+168000];
	st.shared.f32 	[%r29+1680], %f88;
	ld.global.nc.f32 	%f89, [%rd20+170400];
	st.shared.f32 	[%r29+1704], %f89;
	ld.global.nc.f32 	%f90, [%rd20+172800];
	st.shared.f32 	[%r29+1728], %f90;
	ld.global.nc.f32 	%f91, [%rd20+175200];
	st.shared.f32 	[%r29+1752], %f91;
	ld.global.nc.f32 	%f92, [%rd20+177600];
	st.shared.f32 	[%r29+1776], %f92;
	ld.global.nc.f32 	%f93, [%rd20+180000];
	st.shared.f32 	[%r29+1800], %f93;
	ld.global.nc.f32 	%f94, [%rd20+182400];
	st.shared.f32 	[%r29+1824], %f94;
	ld.global.nc.f32 	%f95, [%rd20+184800];
	st.shared.f32 	[%r29+1848], %f95;
	ld.global.nc.f32 	%f96, [%rd20+187200];
	st.shared.f32 	[%r29+1872], %f96;
	ld.global.nc.f32 	%f97, [%rd20+189600];
	st.shared.f32 	[%r29+1896], %f97;
	ld.global.nc.f32 	%f98, [%rd20+192000];
	st.shared.f32 	[%r29+1920], %f98;
	ld.global.nc.f32 	%f99, [%rd20+194400];
	st.shared.f32 	[%r29+1944], %f99;
	ld.global.nc.f32 	%f100, [%rd20+196800];
	st.shared.f32 	[%r29+1968], %f100;
	ld.global.nc.f32 	%f101, [%rd20+199200];
	st.shared.f32 	[%r29+1992], %f101;
	ld.global.nc.f32 	%f102, [%rd20+201600];
	st.shared.f32 	[%r29+2016], %f102;
	ld.global.nc.f32 	%f103, [%rd20+204000];
	st.shared.f32 	[%r29+2040], %f103;
	ld.global.nc.f32 	%f104, [%rd20+206400];
	st.shared.f32 	[%r29+2064], %f104;
	ld.global.nc.f32 	%f105, [%rd20+208800];
	st.shared.f32 	[%r29+2088], %f105;
	ld.global.nc.f32 	%f106, [%rd20+211200];
	st.shared.f32 	[%r29+2112], %f106;
	ld.global.nc.f32 	%f107, [%rd20+213600];
	st.shared.f32 	[%r29+2136], %f107;
	ld.global.nc.f32 	%f108, [%rd20+216000];
	st.shared.f32 	[%r29+2160], %f108;
	ld.global.nc.f32 	%f109, [%rd20+218400];
	st.shared.f32 	[%r29+2184], %f109;
	ld.global.nc.f32 	%f110, [%rd20+220800];
	st.shared.f32 	[%r29+2208], %f110;
	ld.global.nc.f32 	%f111, [%rd20+223200];
	st.shared.f32 	[%r29+2232], %f111;
	ld.global.nc.f32 	%f112, [%rd20+225600];
	st.shared.f32 	[%r29+2256], %f112;
	ld.global.nc.f32 	%f113, [%rd20+228000];
	st.shared.f32 	[%r29+2280], %f113;
	ld.global.nc.f32 	%f114, [%rd20+230400];
	st.shared.f32 	[%r29+2304], %f114;
	ld.global.nc.f32 	%f115, [%rd20+232800];
	st.shared.f32 	[%r29+2328], %f115;
	ld.global.nc.f32 	%f116, [%rd20+235200];
	st.shared.f32 	[%r29+2352], %f116;
	ld.global.nc.f32 	%f117, [%rd20+237600];
	st.shared.f32 	[%r29+2376], %f117;
	ld.global.nc.f32 	%f118, [%rd20+240000];
	st.shared.f32 	[%r29+2400], %f118;
	ld.global.nc.f32 	%f119, [%rd20+242400];
	st.shared.f32 	[%r29+2424], %f119;
	ld.global.nc.f32 	%f120, [%rd20+244800];
	st.shared.f32 	[%r29+2448], %f120;
	ld.global.nc.f32 	%f121, [%rd20+247200];
	st.shared.f32 	[%r29+2472], %f121;
	ld.global.nc.f32 	%f122, [%rd20+249600];
	st.shared.f32 	[%r29+2496], %f122;
	ld.global.nc.f32 	%f123, [%rd20+252000];
	st.shared.f32 	[%r29+2520], %f123;
	ld.global.nc.f32 	%f124, [%rd20+254400];
	st.shared.f32 	[%r29+2544], %f124;
	ld.global.nc.f32 	%f125, [%rd20+256800];
	st.shared.f32 	[%r29+2568], %f125;
	ld.global.nc.f32 	%f126, [%rd20+259200];
	st.shared.f32 	[%r29+2592], %f126;
	ld.global.nc.f32 	%f127, [%rd20+261600];
	st.shared.f32 	[%r29+2616], %f127;
	ld.global.nc.f32 	%f128, [%rd20+264000];
	st.shared.f32 	[%r29+2640], %f128;
	ld.global.nc.f32 	%f129, [%rd20+266400];
	st.shared.f32 	[%r29+2664], %f129;
	ld.global.nc.f32 	%f130, [%rd20+268800];
	st.shared.f32 	[%r29+2688], %f130;
	ld.global.nc.f32 	%f131, [%rd20+271200];
	st.shared.f32 	[%r29+2712], %f131;
	ld.global.nc.f32 	%f132, [%rd20+273600];
	st.shared.f32 	[%r29+2736], %f132;
	ld.global.nc.f32 	%f133, [%rd20+276000];
	st.shared.f32 	[%r29+2760], %f133;
	ld.global.nc.f32 	%f134, [%rd20+278400];
	st.shared.f32 	[%r29+2784], %f134;
	ld.global.nc.f32 	%f135, [%rd20+280800];
	st.shared.f32 	[%r29+2808], %f135;
	ld.global.nc.f32 	%f136, [%rd20+283200];
	st.shared.f32 	[%r29+2832], %f136;
	ld.global.nc.f32 	%f137, [%rd20+285600];
	st.shared.f32 	[%r29+2856], %f137;
	ld.global.nc.f32 	%f138, [%rd20+288000];
	st.shared.f32 	[%r29+2880], %f138;
	ld.global.nc.f32 	%f139, [%rd20+290400];
	st.shared.f32 	[%r29+2904], %f139;
	ld.global.nc.f32 	%f140, [%rd20+292800];
	st.shared.f32 	[%r29+2928], %f140;
	ld.global.nc.f32 	%f141, [%rd20+295200];
	st.shared.f32 	[%r29+2952], %f141;
	ld.global.nc.f32 	%f142, [%rd20+297600];
	st.shared.f32 	[%r29+2976], %f142;
	ld.global.nc.f32 	%f143, [%rd20+300000];
	st.shared.f32 	[%r29+3000], %f143;
	ld.global.nc.f32 	%f144, [%rd20+302400];
	st.shared.f32 	[%r29+3024], %f144;
	ld.global.nc.f32 	%f145, [%rd20+304800];
	st.shared.f32 	[%r29+3048], %f145;
	bar.sync 	0;
	ld.shared.f32 	%f1, [_ZZ17my_kernel_kernel0E20placeholder_d_shared];
	ld.shared.f32 	%f2, [_ZZ17my_kernel_kernel0E20placeholder_d_shared+4];
	ld.shared.f32 	%f3, [_ZZ17my_kernel_kernel0E20placeholder_d_shared+8];
	ld.shared.f32 	%f4, [_ZZ17my_kernel_kernel0E20placeholder_d_shared+12];
	ld.shared.f32 	%f5, [_ZZ17my_kernel_kernel0E20placeholder_d_shared+16];
	ld.shared.f32 	%f6, [_ZZ17my_kernel_kernel0E20placeholder_d_shared+20];
	ld.shared.f32 	%f7, [_ZZ17my_kernel_kernel0E20placeholder_d_shared+24];
	mov.b32 	%r35, 4;
	ld.shared.f32 	%f8, [_ZZ17my_kernel_kernel0E20placeholder_d_shared+28];
	mov.u32 	%r34, %r5;
	mov.u64 	%rd23, %rd4;
$L__BB0_6:
	ld.local.v2.f32 	{%f146, %f147}, [%rd23+-2048];
	ld.shared.f32 	%f148, [%r34+-4];
	fma.rn.f32 	%f149, %f1, %f148, %f146;
	ld.shared.f32 	%f150, [%r34];
	fma.rn.f32 	%f151, %f1, %f150, %f147;
	st.local.v2.f32 	[%rd23+-2048], {%f149, %f151};
	ld.local.v2.f32 	{%f152, %f153}, [%rd23+-1536];
	fma.rn.f32 	%f154, %f2, %f148, %f152;
	fma.rn.f32 	%f155, %f2, %f150, %f153;
	st.local.v2.f32 	[%rd23+-1536], {%f154, %f155};
	ld.local.v2.f32 	{%f156, %f157}, [%rd23+-1024];
	fma.rn.f32 	%f158, %f3, %f148, %f156;
	fma.rn.f32 	%f159, %f3, %f150, %f157;
	st.local.v2.f32 	[%rd23+-1024], {%f158, %f159};
	ld.local.v2.f32 	{%f160, %f161}, [%rd23+-512];
	fma.rn.f32 	%f162, %f4, %f148, %f160;
	fma.rn.f32 	%f163, %f4, %f150, %f161;
	st.local.v2.f32 	[%rd23+-512], {%f162, %f163};
	ld.local.v2.f32 	{%f164, %f165}, [%rd23];
	fma.rn.f32 	%f166, %f5, %f148, %f164;
	fma.rn.f32 	%f167, %f5, %f150, %f165;
	st.local.v2.f32 	[%rd23], {%f166, %f167};
	ld.local.v2.f32 	{%f168, %f169}, [%rd23+512];
	fma.rn.f32 	%f170, %f6, %f148, %f168;
	fma.rn.f32 	%f171, %f6, %f150, %f169;
	st.local.v2.f32 	[%rd23+512], {%f170, %f171};
	ld.local.v2.f32 	{%f172, %f173}, [%rd23+1024];
	fma.rn.f32 	%f174, %f7, %f148, %f172;
	fma.rn.f32 	%f175, %f7, %f150, %f173;
	st.local.v2.f32 	[%rd23+1024], {%f174, %f175};
	ld.local.v2.f32 	{%f176, %f177}, [%rd23+1536];
	fma.rn.f32 	%f178, %f8, %f148, %f176;
	fma.rn.f32 	%f179, %f8, %f150, %f177;
	st.local.v2.f32 	[%rd23+1536], {%f178, %f179};
	add.s32 	%r35, %r35, 8;
	add.s64 	%rd23, %rd23, 8;
	add.s32 	%r34, %r34, 8;
	setp.ne.s32 	%p3, %r35, 516;
	@%p3 bra 	$L__BB0_6;
	add.s32 	%r33, %r33, 1;
	setp.ne.s32 	%p4, %r33, 100;
	@%p4 bra 	$L__BB0_3;
	shl.b32 	%r31, %r3, 7;
	mad.lo.s32 	%r36, %r4, 768, %r31;
	add.s64 	%rd24, %rd1, 256;
	cvta.to.global.u64 	%rd8, %rd13;
	mov.b32 	%r37, 0;
$L__BB0_9:
	ld.local.v4.f32 	{%f180, %f181, %f182, %f183}, [%rd24+-256];
	max.f32 	%f184, %f180, 0f00000000;
	mul.wide.u32 	%rd21, %r36, 4;
	add.s64 	%rd22, %rd8, %rd21;
	st.global.f32 	[%rd22], %f184;
	max.f32 	%f185, %f181, 0f00000000;
	st.global.f32 	[%rd22+4], %f185;
	max.f32 	%f186, %f182, 0f00000000;
	st.global.f32 	[%rd22+8], %f186;
	max.f32 	%f187, %f183, 0f00000000;
	st.global.f32 	[%rd22+12], %f187;
	ld.local.v4.f32 	{%f188, %f189, %f190, %f191}, [%rd24+-240];
	max.f32 	%f192, %f188, 0f00000000;
	st.global.f32 	[%rd22+16], %f192;
	max.f32 	%f193, %f189, 0f00000000;
	st.global.f32 	[%rd22+20], %f193;
	max.f32 	%f194, %f190, 0f00000000;
	st.global.f32 	[%rd22+24], %f194;
	max.f32 	%f195, %f191, 0f00000000;
	st.global.f32 	[%rd22+28], %f195;
	ld.local.v4.f32 	{%f196, %f197, %f198, %f199}, [%rd24+-224];
	max.f32 	%f200, %f196, 0f00000000;
	st.global.f32 	[%rd22+32], %f200;
	max.f32 	%f201, %f197, 0f00000000;
	st.global.f32 	[%rd22+36], %f201;
	max.f32 	%f202, %f198, 0f00000000;
	st.global.f32 	[%rd22+40], %f202;
	max.f32 	%f203, %f199, 0f00000000;
	st.global.f32 	[%rd22+44], %f203;
	ld.local.v4.f32 	{%f204, %f205, %f206, %f207}, [%rd24+-208];
	max.f32 	%f208, %f204, 0f00000000;
	st.global.f32 	[%rd22+48], %f208;
	max.f32 	%f209, %f205, 0f00000000;
	st.global.f32 	[%rd22+52], %f209;
	max.f32 	%f210, %f206, 0f00000000;
	st.global.f32 	[%rd22+56], %f210;
	max.f32 	%f211, %f207, 0f00000000;
	st.global.f32 	[%rd22+60], %f211;
	ld.local.v4.f32 	{%f212, %f213, %f214, %f215}, [%rd24+-192];
	max.f32 	%f216, %f212, 0f00000000;
	st.global.f32 	[%rd22+64], %f216;
	max.f32 	%f217, %f213, 0f00000000;
	st.global.f32 	[%rd22+68], %f217;
	max.f32 	%f218, %f214, 0f00000000;
	st.global.f32 	[%rd22+72], %f218;
	max.f32 	%f219, %f215, 0f00000000;
	st.global.f32 	[%rd22+76], %f219;
	ld.local.v4.f32 	{%f220, %f221, %f222, %f223}, [%rd24+-176];
	max.f32 	%f224, %f220, 0f00000000;
	st.global.f32 	[%rd22+80], %f224;
	max.f32 	%f225, %f221, 0f00000000;
	st.global.f32 	[%rd22+84], %f225;
	max.f32 	%f226, %f222, 0f00000000;
	st.global.f32 	[%rd22+88], %f226;
	max.f32 	%f227, %f223, 0f00000000;
	st.global.f32 	[%rd22+92], %f227;
	ld.local.v4.f32 	{%f228, %f229, %f230, %f231}, [%rd24+-160];
	max.f32 	%f232, %f228, 0f00000000;
	st.global.f32 	[%rd22+96], %f232;
	max.f32 	%f233, %f229, 0f00000000;
	st.global.f32 	[%rd22+100], %f233;
	max.f32 	%f234, %f230, 0f00000000;
	st.global.f32 	[%rd22+104], %f234;
	max.f32 	%f235, %f231, 0f00000000;
	st.global.f32 	[%rd22+108], %f235;
	ld.local.v4.f32 	{%f236, %f237, %f238, %f239}, [%rd24+-144];
	max.f32 	%f240, %f236, 0f00000000;
	st.global.f32 	[%rd22+112], %f240;
	max.f32 	%f241, %f237, 0f00000000;
	st.global.f32 	[%rd22+116], %f241;
	max.f32 	%f242, %f238, 0f00000000;
	st.global.f32 	[%rd22+120], %f242;
	max.f32 	%f243, %f239, 0f00000000;
	st.global.f32 	[%rd22+124], %f243;
	ld.local.v4.f32 	{%f244, %f245, %f246, %f247}, [%rd24+-128];
	max.f32 	%f248, %f244, 0f00000000;
	st.global.f32 	[%rd22+128], %f248;
	max.f32 	%f249, %f245, 0f00000000;
	st.global.f32 	[%rd22+132], %f249;
	max.f32 	%f250, %f246, 0f00000000;
	st.global.f32 	[%rd22+136], %f250;
	max.f32 	%f251, %f247, 0f00000000;
	st.global.f32 	[%rd22+140], %f251;
	ld.local.v4.f32 	{%f252, %f253, %f254, %f255}, [%rd24+-112];
	max.f32 	%f256, %f252, 0f00000000;
	st.global.f32 	[%rd22+144], %f256;
	max.f32 	%f257, %f253, 0f00000000;
	st.global.f32 	[%rd22+148], %f257;
	max.f32 	%f258, %f254, 0f00000000;
	st.global.f32 	[%rd22+152], %f258;
	max.f32 	%f259, %f255, 0f00000000;
	st.global.f32 	[%rd22+156], %f259;
	ld.local.v4.f32 	{%f260, %f261, %f262, %f263}, [%rd24+-96];
	max.f32 	%f264, %f260, 0f00000000;
	st.global.f32 	[%rd22+160], %f264;
	max.f32 	%f265, %f261, 0f00000000;
	st.global.f32 	[%rd22+164], %f265;
	max.f32 	%f266, %f262, 0f00000000;
	st.global.f32 	[%rd22+168], %f266;
	max.f32 	%f267, %f263, 0f00000000;
	st.global.f32 	[%rd22+172], %f267;
	ld.local.v4.f32 	{%f268, %f269, %f270, %f271}, [%rd24+-80];
	max.f32 	%f272, %f268, 0f00000000;
	st.global.f32 	[%rd22+176], %f272;
	max.f32 	%f273, %f269, 0f00000000;
	st.global.f32 	[%rd22+180], %f273;
	max.f32 	%f274, %f270, 0f00000000;
	st.global.f32 	[%rd22+184], %f274;
	max.f32 	%f275, %f271, 0f00000000;
	st.global.f32 	[%rd22+188], %f275;
	ld.local.v4.f32 	{%f276, %f277, %f278, %f279}, [%rd24+-64];
	max.f32 	%f280, %f276, 0f00000000;
	st.global.f32 	[%rd22+192], %f280;
	max.f32 	%f281, %f277, 0f00000000;
	st.global.f32 	[%rd22+196], %f281;
	max.f32 	%f282, %f278, 0f00000000;
	st.global.f32 	[%rd22+200], %f282;
	max.f32 	%f283, %f279, 0f00000000;
	st.global.f32 	[%rd22+204], %f283;
	ld.local.v4.f32 	{%f284, %f285, %f286, %f287}, [%rd24+-48];
	max.f32 	%f288, %f284, 0f00000000;
	st.global.f32 	[%rd22+208], %f288;
	max.f32 	%f289, %f285, 0f00000000;
	st.global.f32 	[%rd22+212], %f289;
	max.f32 	%f290, %f286, 0f00000000;
	st.global.f32 	[%rd22+216], %f290;
	max.f32 	%f291, %f287, 0f00000000;
	st.global.f32 	[%rd22+220], %f291;
	ld.local.v4.f32 	{%f292, %f293, %f294, %f295}, [%rd24+-32];
	max.f32 	%f296, %f292, 0f00000000;
	st.global.f32 	[%rd22+224], %f296;
	max.f32 	%f297, %f293, 0f00000000;
	st.global.f32 	[%rd22+228], %f297;
	max.f32 	%f298, %f294, 0f00000000;
	st.global.f32 	[%rd22+232], %f298;
	max.f32 	%f299, %f295, 0f00000000;
	st.global.f32 	[%rd22+236], %f299;
	ld.local.v4.f32 	{%f300, %f301, %f302, %f303}, [%rd24+-16];
	max.f32 	%f304, %f300, 0f00000000;
	st.global.f32 	[%rd22+240], %f304;
	max.f32 	%f305, %f301, 0f00000000;
	st.global.f32 	[%rd22+244], %f305;
	max.f32 	%f306, %f302, 0f00000000;
	st.global.f32 	[%rd22+248], %f306;
	max.f32 	%f307, %f303, 0f00000000;
	st.global.f32 	[%rd22+252], %f307;
	ld.local.v4.f32 	{%f308, %f309, %f310, %f311}, [%rd24];
	max.f32 	%f312, %f308, 0f00000000;
	st.global.f32 	[%rd22+256], %f312;
	max.f32 	%f313, %f309, 0f00000000;
	st.global.f32 	[%rd22+260], %f313;
	max.f32 	%f314, %f310, 0f00000000;
	st.global.f32 	[%rd22+264], %f314;
	max.f32 	%f315, %f311, 0f00000000;
	st.global.f32 	[%rd22+268], %f315;
	ld.local.v4.f32 	{%f316, %f317, %f318, %f319}, [%rd24+16];
	max.f32 	%f320, %f316, 0f00000000;
	st.global.f32 	[%rd22+272], %f320;
	max.f32 	%f321, %f317, 0f00000000;
	st.global.f32 	[%rd22+276], %f321;
	max.f32 	%f322, %f318, 0f00000000;
	st.global.f32 	[%rd22+280], %f322;
	max.f32 	%f323, %f319, 0f00000000;
	st.global.f32 	[%rd22+284], %f323;
	ld.local.v4.f32 	{%f324, %f325, %f326, %f327}, [%rd24+32];
	max.f32 	%f328, %f324, 0f00000000;
	st.global.f32 	[%rd22+288], %f328;
	max.f32 	%f329, %f325, 0f00000000;
	st.global.f32 	[%rd22+292], %f329;
	max.f32 	%f330, %f326, 0f00000000;
	st.global.f32 	[%rd22+296], %f330;
	max.f32 	%f331, %f327, 0f00000000;
	st.global.f32 	[%rd22+300], %f331;
	ld.local.v4.f32 	{%f332, %f333, %f334, %f335}, [%rd24+48];
	max.f32 	%f336, %f332, 0f00000000;
	st.global.f32 	[%rd22+304], %f336;
	max.f32 	%f337, %f333, 0f00000000;
	st.global.f32 	[%rd22+308], %f337;
	max.f32 	%f338, %f334, 0f00000000;
	st.global.f32 	[%rd22+312], %f338;
	max.f32 	%f339, %f335, 0f00000000;
	st.global.f32 	[%rd22+316], %f339;
	ld.local.v4.f32 	{%f340, %f341, %f342, %f343}, [%rd24+64];
	max.f32 	%f344, %f340, 0f00000000;
	st.global.f32 	[%rd22+320], %f344;
	max.f32 	%f345, %f341, 0f00000000;
	st.global.f32 	[%rd22+324], %f345;
	max.f32 	%f346, %f342, 0f00000000;
	st.global.f32 	[%rd22+328], %f346;
	max.f32 	%f347, %f343, 0f00000000;
	st.global.f32 	[%rd22+332], %f347;
	ld.local.v4.f32 	{%f348, %f349, %f350, %f351}, [%rd24+80];
	max.f32 	%f352, %f348, 0f00000000;
	st.global.f32 	[%rd22+336], %f352;
	max.f32 	%f353, %f349, 0f00000000;
	st.global.f32 	[%rd22+340], %f353;
	max.f32 	%f354, %f350, 0f00000000;
	st.global.f32 	[%rd22+344], %f354;
	max.f32 	%f355, %f351, 0f00000000;
	st.global.f32 	[%rd22+348], %f355;
	ld.local.v4.f32 	{%f356, %f357, %f358, %f359}, [%rd24+96];
	max.f32 	%f360, %f356, 0f00000000;
	st.global.f32 	[%rd22+352], %f360;
	max.f32 	%f361, %f357, 0f00000000;
	st.global.f32 	[%rd22+356], %f361;
	max.f32 	%f362, %f358, 0f00000000;
	st.global.f32 	[%rd22+360], %f362;
	max.f32 	%f363, %f359, 0f00000000;
	st.global.f32 	[%rd22+364], %f363;
	ld.local.v4.f32 	{%f364, %f365, %f366, %f367}, [%rd24+112];
	max.f32 	%f368, %f364, 0f00000000;
	st.global.f32 	[%rd22+368], %f368;
	max.f32 	%f369, %f365, 0f00000000;
	st.global.f32 	[%rd22+372], %f369;
	max.f32 	%f370, %f366, 0f00000000;
	st.global.f32 	[%rd22+376], %f370;
	max.f32 	%f371, %f367, 0f00000000;
	st.global.f32 	[%rd22+380], %f371;
	ld.local.v4.f32 	{%f372, %f373, %f374, %f375}, [%rd24+128];
	max.f32 	%f376, %f372, 0f00000000;
	st.global.f32 	[%rd22+384], %f376;
	max.f32 	%f377, %f373, 0f00000000;
	st.global.f32 	[%rd22+388], %f377;
	max.f32 	%f378, %f374, 0f00000000;
	st.global.f32 	[%rd22+392], %f378;
	max.f32 	%f379, %f375, 0f00000000;
	st.global.f32 	[%rd22+396], %f379;
	ld.local.v4.f32 	{%f380, %f381, %f382, %f383}, [%rd24+144];
	max.f32 	%f384, %f380, 0f00000000;
	st.global.f32 	[%rd22+400], %f384;
	max.f32 	%f385, %f381, 0f00000000;
	st.global.f32 	[%rd22+404], %f385;
	max.f32 	%f386, %f382, 0f00000000;
	st.global.f32 	[%rd22+408], %f386;
	max.f32 	%f387, %f383, 0f00000000;
	st.global.f32 	[%rd22+412], %f387;
	ld.local.v4.f32 	{%f388, %f389, %f390, %f391}, [%rd24+160];
	max.f32 	%f392, %f388, 0f00000000;
	st.global.f32 	[%rd22+416], %f392;
	max.f32 	%f393, %f389, 0f00000000;
	st.global.f32 	[%rd22+420], %f393;
	max.f32 	%f394, %f390, 0f00000000;
	st.global.f32 	[%rd22+424], %f394;
	max.f32 	%f395, %f391, 0f00000000;
	st.global.f32 	[%rd22+428], %f395;
	ld.local.v4.f32 	{%f396, %f397, %f398, %f399}, [%rd24+176];
	max.f32 	%f400, %f396, 0f00000000;
	st.global.f32 	[%rd22+432], %f400;
	max.f32 	%f401, %f397, 0f00000000;
	st.global.f32 	[%rd22+436], %f401;
	max.f32 	%f402, %f398, 0f00000000;
	st.global.f32 	[%rd22+440], %f402;
	max.f32 	%f403, %f399, 0f00000000;
	st.global.f32 	[%rd22+444], %f403;
	ld.local.v4.f32 	{%f404, %f405, %f406, %f407}, [%rd24+192];
	max.f32 	%f408, %f404, 0f00000000;
	st.global.f32 	[%rd22+448], %f408;
	max.f32 	%f409, %f405, 0f00000000;
	st.global.f32 	[%rd22+452], %f409;
	max.f32 	%f410, %f406, 0f00000000;
	st.global.f32 	[%rd22+456], %f410;
	max.f32 	%f411, %f407, 0f00000000;
	st.global.f32 	[%rd22+460], %f411;
	ld.local.v4.f32 	{%f412, %f413, %f414, %f415}, [%rd24+208];
	max.f32 	%f416, %f412, 0f00000000;
	st.global.f32 	[%rd22+464], %f416;
	max.f32 	%f417, %f413, 0f00000000;
	st.global.f32 	[%rd22+468], %f417;
	max.f32 	%f418, %f414, 0f00000000;
	st.global.f32 	[%rd22+472], %f418;
	max.f32 	%f419, %f415, 0f00000000;
	st.global.f32 	[%rd22+476], %f419;
	ld.local.v4.f32 	{%f420, %f421, %f422, %f423}, [%rd24+224];
	max.f32 	%f424, %f420, 0f00000000;
	st.global.f32 	[%rd22+480], %f424;
	max.f32 	%f425, %f421, 0f00000000;
	st.global.f32 	[%rd22+484], %f425;
	max.f32 	%f426, %f422, 0f00000000;
	st.global.f32 	[%rd22+488], %f426;
	max.f32 	%f427, %f423, 0f00000000;
	st.global.f32 	[%rd22+492], %f427;
	ld.local.v4.f32 	{%f428, %f429, %f430, %f431}, [%rd24+240];
	max.f32 	%f432, %f428, 0f00000000;
	st.global.f32 	[%rd22+496], %f432;
	max.f32 	%f433, %f429, 0f00000000;
	st.global.f32 	[%rd22+500], %f433;
	max.f32 	%f434, %f430, 0f00000000;
	st.global.f32 	[%rd22+504], %f434;
	max.f32 	%f435, %f431, 0f00000000;
	st.global.f32 	[%rd22+508], %f435;
	add.s32 	%r37, %r37, 1;
	add.s32 	%r36, %r36, 36864;
	add.s64 	%rd24, %rd24, 512;
	setp.ne.s32 	%p5, %r37, 8;
	@%p5 bra 	$L__BB0_9;
	ret;

}


// ===== COMPILED SASS (sm_100) =====

	.target	sm_100

	.elftype	@"ET_EXEC"


//--------------------- .note.nv.tkinfo           --------------------------
	.section	.note.nv.tkinfo,"",@"SHT_NOTE"
	.sectionflags	@"SHF_NOTE_NV_TKINFO"
	.tkinfo
        /*0018*/ 	.word	0x00000002
        /*0030*/ 	.string	""
        /*0030*/ 	.string	"ptxas"
        /*0030*/ 	.string	"Cuda compilation tools, release 13.0, V13.0.88"
        /*0030*/ 	.string	"Build cuda_13.0.r13.0/compiler.36424714_0"
        /*0030*/ 	.string	"-arch sm_100 -m 64 "



//--------------------- .note.nv.cuinfo           --------------------------
	.section	.note.nv.cuinfo,"",@"SHT_NOTE"
	.sectionflags	@"SHF_NOTE_NV_CUINFO"
        /*0018*/ 	.short	0x0002
        /*001a*/ 	.short	0x0064
        /*001c*/ 	.short	0x0082
	.zero		2


//--------------------- .nv.info                  --------------------------
	.section	.nv.info,"",@"SHT_CUDA_INFO"
	.align	4


	//----- nvinfo : EIATTR_REGCOUNT
	.align		4
        /*0000*/ 	.byte	0x04, 0x2f
        /*0002*/ 	.short	(.L_1 - .L_0)
	.align		4
.L_0:
        /*0004*/ 	.word	index@(my_kernel_kernel0)
        /*0008*/ 	.word	0x00000020


	//----- nvinfo : EIATTR_FRAME_SIZE
	.align		4
.L_1:
        /*000c*/ 	.byte	0x04, 0x11
        /*000e*/ 	.short	(.L_3 - .L_2)
	.align		4
.L_2:
        /*0010*/ 	.word	index@(my_kernel_kernel0)
        /*0014*/ 	.word	0x00001000


	//----- nvinfo : EIATTR_MIN_STACK_SIZE
	.align		4
.L_3:
        /*0018*/ 	.byte	0x04, 0x12
        /*001a*/ 	.short	(.L_5 - .L_4)
	.align		4
.L_4:
        /*001c*/ 	.word	index@(my_kernel_kernel0)
        /*0020*/ 	.word	0x00001000
.L_5:


//--------------------- .nv.compat                --------------------------
	.section	.nv.compat,"",@"SHT_CUDA_COMPAT_INFO"
	.align	4
        /*0000*/ 	.byte	0x02, 0x09, 0x00, 0x00, 0x02, 0x02, 0x01, 0x00, 0x02, 0x05, 0x05, 0x00, 0x03, 0x07, 0x01, 0x01
        /*0010*/ 	.byte	0x02, 0x03, 0x00, 0x00, 0x02, 0x06, 0x01, 0x00, 0x04, 0x0b, 0x08, 0x00, 0x09, 0x00, 0x00, 0x00
        /*0020*/ 	.byte	0x00, 0x00, 0x00, 0x00


//--------------------- .nv.info.my_kernel_kernel0 --------------------------
	.section	.nv.info.my_kernel_kernel0,"",@"SHT_CUDA_INFO"
	.sectionflags	@""
	.align	4


	//----- nvinfo : EIATTR_CUDA_API_VERSION
	.align		4
        /*0000*/ 	.byte	0x04, 0x37
        /*0002*/ 	.short	(.L_7 - .L_6)
.L_6:
        /*0004*/ 	.word	0x00000082


	//----- nvinfo : EIATTR_KPARAM_INFO
	.align		4
.L_7:
        /*0008*/ 	.byte	0x04, 0x17
        /*000a*/ 	.short	(.L_9 - .L_8)
.L_8:
        /*000c*/ 	.word	0x00000000
        /*0010*/ 	.short	0x0002
        /*0012*/ 	.short	0x0010
        /*0014*/ 	.byte	0x00, 0xf5, 0x21, 0x00


	//----- nvinfo : EIATTR_KPARAM_INFO
	.align		4
.L_9:
        /*0018*/ 	.byte	0x04, 0x17
        /*001a*/ 	.short	(.L_11 - .L_10)
.L_10:
        /*001c*/ 	.word	0x00000000
        /*0020*/ 	.short	0x0001
        /*0022*/ 	.short	0x0008
        /*0024*/ 	.byte	0x00, 0xf5, 0x21, 0x00


	//----- nvinfo : EIATTR_KPARAM_INFO
	.align		4
.L_11:
        /*0028*/ 	.byte	0x04, 0x17
        /*002a*/ 	.short	(.L_13 - .L_12)
.L_12:
        /*002c*/ 	.word	0x00000000
        /*0030*/ 	.short	0x0000
        /*0032*/ 	.short	0x0000
        /*0034*/ 	.byte	0x00, 0xf5, 0x21, 0x00


	//----- nvinfo : EIATTR_SPARSE_MMA_MASK
	.align		4
.L_13:
        /*0038*/ 	.byte	0x03, 0x50
        /*003a*/ 	.short	0x0000


	//----- nvinfo : EIATTR_MAXREG_COUNT
	.align		4
        /*003c*/ 	.byte	0x03, 0x1b
        /*003e*/ 	.short	0x00ff


	//----- nvinfo : EIATTR_NUM_BARRIERS
	.align		4
        /*0040*/ 	.byte	0x02, 0x4c
        /*0042*/ 	.byte	0x01
	.zero		1


	//----- nvinfo : EIATTR_MERCURY_ISA_VERSION
	.align		4
        /*0044*/ 	.byte	0x03, 0x5f
        /*0046*/ 	.short	0x0101


	//----- nvinfo : EIATTR_VRC_CTA_INIT_COUNT
	.align		4
        /*0048*/ 	.byte	0x02, 0x4a
	.zero		1
	.zero		1


	//----- nvinfo : EIATTR_EXIT_INSTR_OFFSETS
	.align		4
        /*004c*/ 	.byte	0x04, 0x1c
        /*004e*/ 	.short	(.L_15 - .L_14)


	//   ....[0]....
.L_14:
        /*0050*/ 	.word	0x00003e40


	//----- nvinfo : EIATTR_CBANK_PARAM_SIZE
	.align		4
.L_15:
        /*0054*/ 	.byte	0x03, 0x19
        /*0056*/ 	.short	0x0018


	//----- nvinfo : EIATTR_PARAM_CBANK
	.align		4
        /*0058*/ 	.byte	0x04, 0x0a
        /*005a*/ 	.short	(.L_17 - .L_16)
	.align		4
.L_16:
        /*005c*/ 	.word	index@(.nv.constant0.my_kernel_kernel0)
        /*0060*/ 	.short	0x0380
        /*0062*/ 	.short	0x0018


	//----- nvinfo : EIATTR_SW_WAR
	.align		4
.L_17:
        /*0064*/ 	.byte	0x04, 0x36
        /*0066*/ 	.short	(.L_19 - .L_18)
.L_18:
        /*0068*/ 	.word	0x00000008
.L_19:


//--------------------- .nv.callgraph             --------------------------
	.section	.nv.callgraph,"",@"SHT_CUDA_CALLGRAPH"
	.align	4
	.sectionentsize	8
	.align		4
        /*0000*/ 	.word	0x00000000
	.align		4
        /*0004*/ 	.word	0xffffffff
	.align		4
        /*0008*/ 	.word	0x00000000
	.align		4
        /*000c*/ 	.word	0xfffffffe
	.align		4
        /*0010*/ 	.word	0x00000000
	.align		4
        /*0014*/ 	.word	0xfffffffd
	.align		4
        /*0018*/ 	.word	0x00000000
	.align		4
        /*001c*/ 	.word	0xfffffffc


//--------------------- .text.my_kernel_kernel0   --------------------------
	.section	.text.my_kernel_kernel0,"ax",@progbits
	.align	128
        .global         my_kernel_kernel0
        .type           my_kernel_kernel0,@function
        .size           my_kernel_kernel0,(.L_x_4 - my_kernel_kernel0)
        .other          my_kernel_kernel0,@"STO_CUDA_ENTRY STV_DEFAULT"
my_kernel_kernel0:
.text.my_kernel_kernel0:
[----:B------:R-:W0:Y:S01]  /*0000*/  LDC R1, c[0x0][0x37c] ;  /* 0x0000df00ff017b82 */ /* 0x000e220000000800 */
[----:B------:R-:W1:Y:S07]  /*0010*/  S2R R0, SR_TID.X ;  /* 0x0000000000007919 */ /* 0x000e6e0000002100 */
[----:B------:R-:W2:Y:S01]  /*0020*/  S2UR UR5, SR_CgaCtaId ;  /* 0x00000000000579c3 */ /* 0x000ea20000008800 */
[----:B0-----:R-:W-:Y:S01]  /*0030*/  VIADD R1, R1, 0xfffff000 ;  /* 0xfffff00001017836 */ /* 0x001fe20000000000 */
[----:B------:R-:W-:Y:S01]  /*0040*/  UMOV UR4, 0x400 ;  /* 0x0000040000047882 */ /* 0x000fe20000000000 */
[----:B------:R-:W0:Y:S01]  /*0050*/  S2R R2, SR_CTAID.X ;  /* 0x0000000000027919 */ /* 0x000e220000002500 */
[----:B------:R-:W-:Y:S01]  /*0060*/  UIADD3 UR4, UPT, UPT, UR4, 0x20, URZ ;  /* 0x0000002004047890 */ /* 0x000fe2000fffe0ff */
[----:B------:R-:W-:Y:S01]  /*0070*/  VIADD R3, R1, 0x800 ;  /* 0x0000080001037836 */ /* 0x000fe20000000000 */
[----:B------:R-:W3:Y:S01]  /*0080*/  LDCU.64 UR8, c[0x0][0x358] ;  /* 0x00006b00ff0877ac */ /* 0x000ee20008000a00 */
[----:B------:R4:W-:Y:S01]  /*0090*/  STL.128 [R1], RZ ;  /* 0x000000ff01007387 */ /* 0x0009e20000100c00 */
[----:B------:R-:W-:-:S03]  /*00a0*/  IMAD.MOV.U32 R4, RZ, RZ, RZ ;  /* 0x000000ffff047224 */ /* 0x000fc600078e00ff */
[----:B------:R4:W-:Y:S04]  /*00b0*/  STL.128 [R1+0x200], RZ ;  /* 0x000200ff01007387 */ /* 0x0009e80000100c00 */
[----:B------:R4:W-:Y:S04]  /*00c0*/  STL.128 [R1+0x400], RZ ;  /* 0x000400ff01007387 */ /* 0x0009e80000100c00 */
[----:B------:R4:W-:Y:S04]  /*00d0*/  STL.128 [R1+0x600], RZ ;  /* 0x000600ff01007387 */ /* 0x0009e80000100c00 */
[----:B------:R4:W-:Y:S01]  /*00e0*/  STL.128 [R1+0x800], RZ ;  /* 0x000800ff01007387 */ /* 0x0009e20000100c00 */
[----:B--2---:R-:W-:-:S03]  /*00f0*/  ULEA UR4, UR5, UR4, 0x18 ;  /* 0x0000000405047291 */ /* 0x004fc6000f8ec0ff */
[----:B------:R4:W-:Y:S04]  /*0100*/  STL.128 [R1+0xa00], RZ ;  /* 0x000a00ff01007387 */ /* 0x0009e80000100c00 */
[----:B------:R4:W-:Y:S01]  /*0110*/  STL.128 [R1+0xc00], RZ ;  /* 0x000c00ff01007387 */ /* 0x0009e20000100c00 */
[----:B-1----:R-:W-:-:S03]  /*0120*/  LEA R5, R0, UR4, 0x9 ;  /* 0x0000000400057c11 */ /* 0x002fc6000f8e48ff */
[----:B------:R4:W-:Y:S02]  /*0130*/  STL.128 [R1+0xe00], RZ ;  /* 0x000e00ff01007387 */ /* 0x0009e40000100c00 */
[----:B------:R-:W-:Y:S02]  /*0140*/  VIADD R5, R5, 0x4 ;  /* 0x0000000405057836 */ /* 0x000fe40000000000 */
[----:B------:R4:W-:Y:S04]  /*0150*/  STL.128 [R1+0x10], RZ ;  /* 0x000010ff01007387 */ /* 0x0009e80000100c00 */
        /* <DEDUP_REMOVED lines=246> */
[----:B0--3--:R4:W-:Y:S02]  /*10c0*/  STL.128 [R1+0xff0], RZ ;  /* 0x000ff0ff01007387 */ /* 0x0099e40000100c00 */
.L_x_1:
[----:B------:R-:W-:Y:S01]  /*10d0*/  BAR.SYNC.DEFER_BLOCKING 0x0 ;  /* 0x0000000000007b1d */ /* 0x000fe20000010000 */
[----:B------:R-:W-:Y:S01]  /*10e0*/  ISETP.NE.AND P0, PT, R0, RZ, PT ;  /* 0x000000ff0000720c */ /* 0x000fe20003f05270 */
[----:B------:R-:W-:-:S06]  /*10f0*/  IMAD R9, R2, 0x300, R0 ;  /* 0x0000030002097824 */ /* 0x000fcc00078e0200 */
[----:B------:R-:W0:Y:S01]  /*1100*/  LDC.64 R6, c[0x0][0x388] ;  /* 0x0000e200ff067b82 */ /* 0x000e220000000a00 */
[----:B------:R-:W-:-:S07]  /*1110*/  IMAD R9, R9, 0x64, R4 ;  /* 0x0000006409097824 */ /* 0x000fce00078e0204 */
[----:B------:R-:W1:Y:S01]  /*1120*/  @!P0 LDC.64 R18, c[0x0][0x380] ;  /* 0x0000e000ff128b82 */ /* 0x000e620000000a00 */
[----:B0-----:R-:W-:-:S05]  /*1130*/  IMAD.WIDE.U32 R6, R9, 0x4, R6 ;  /* 0x0000000409067825 */ /* 0x001fca00078e0006 */
[----:B------:R-:W2:Y:S01]  /*1140*/  LDG.E.CONSTANT R20, desc[UR8][R6.64+0x4a6a0] ;  /* 0x04a6a00806147981 */ /* 0x000ea2000c1e9900 */
[----:B-1----:R-:W-:Y:S01]  /*1150*/  @!P0 IMAD.WIDE.U32 R18, R4, 0x4, R18 ;  /* 0x0000000404128825 */ /* 0x002fe200078e0012 */
[----:B------:R-:W0:Y:S01]  /*1160*/  S2UR UR6, SR_CgaCtaId ;  /* 0x00000000000679c3 */ /* 0x000e220000008800 */
[----:B------:R-:W-:Y:S01]  /*1170*/  UMOV UR5, 0x400 ;  /* 0x0000040000057882 */ /* 0x000fe20000000000 */
[----:B------:R-:W-:Y:S01]  /*1180*/  LEA R16, R0, UR4, 0x2 ;  /* 0x0000000400107c11 */ /* 0x000fe2000f8e10ff */
[----:B------:R-:W3:Y:S04]  /*1190*/  LDG.E.CONSTANT R17, desc[UR8][R6.64] ;  /* 0x0000000806117981 */ /* 0x000ee8000c1e9900 */
[----:B------:R-:W5:Y:S04]  /*11a0*/  @!P0 LDG.E.CONSTANT R8, desc[UR8][R18.64] ;  /* 0x0000000812088981 */ /* 0x000f68000c1e9900 */
[----:B------:R-:W5:Y:S04]  /*11b0*/  @!P0 LDG.E.CONSTANT R9, desc[UR8][R18.64+0x190] ;  /* 0x0001900812098981 */ /* 0x000f68000c1e9900 */
[----:B------:R-:W5:Y:S04]  /*11c0*/  @!P0 LDG.E.CONSTANT R10, desc[UR8][R18.64+0x320] ;  /* 0x00032008120a8981 */ /* 0x000f68000c1e9900 */
[----:B------:R-:W5:Y:S04]  /*11d0*/  @!P0 LDG.E.CONSTANT R11, desc[UR8][R18.64+0x4b0] ;  /* 0x0004b008120b8981 */ /* 0x000f68000c1e9900 */
[----:B------:R-:W4:Y:S04]  /*11e0*/  @!P0 LDG.E.CONSTANT R12, desc[UR8][R18.64+0x640] ;  /* 0x00064008120c8981 */ /* 0x000f28000c1e9900 */
[----:B------:R-:W4:Y:S04]  /*11f0*/  @!P0 LDG.E.CONSTANT R13, desc[UR8][R18.64+0x7d0] ;  /* 0x0007d008120d8981 */ /* 0x000f28000c1e9900 */
[----:B------:R-:W4:Y:S04]  /*1200*/  @!P0 LDG.E.CONSTANT R14, desc[UR8][R18.64+0x960] ;  /* 0x00096008120e8981 */ /* 0x000f28000c1e9900 */
[----:B------:R-:W4:Y:S01]  /*1210*/  @!P0 LDG.E.CONSTANT R15, desc[UR8][R18.64+0xaf0] ;  /* 0x000af008120f8981 */ /* 0x000f22000c1e9900 */
[----:B0-----:R-:W-:-:S03]  /*1220*/  ULEA UR5, UR6, UR5, 0x18 ;  /* 0x0000000506057291 */ /* 0x001fc6000f8ec0ff */
[----:B------:R-:W3:Y:S04]  /*1230*/  LDG.E.CONSTANT R21, desc[UR8][R6.64+0x960] ;  /* 0x0009600806157981 */ /* 0x000ee8000c1e9900 */
        /* <DEDUP_REMOVED lines=9> */
[----:B-----5:R0:W-:Y:S04]  /*12d0*/  @!P0 STS.128 [UR5], R8 ;  /* 0x00000008ff008988 */ /* 0x0201e80008000c05 */
[----:B0-----:R-:W5:Y:S04]  /*12e0*/  LDG.E.CONSTANT R9, desc[UR8][R6.64+0x4b00] ;  /* 0x004b000806097981 */ /* 0x001f68000c1e9900 */
[----:B----4-:R0:W-:Y:S04]  /*12f0*/  @!P0 STS.128 [UR5+0x10], R12 ;  /* 0x0000100cff008988 */ /* 0x0101e80008000c05 */
[----:B--2---:R1:W-:Y:S04]  /*1300*/  STS [R16+0xbe8], R20 ;  /* 0x000be81410007388 */ /* 0x0043e80000000800 */
[----:B------:R-:W2:Y:S04]  /*1310*/  LDG.E.CONSTANT R11, desc[UR8][R6.64+0x5460] ;  /* 0x00546008060b7981 */ /* 0x000ea8000c1e9900 */
[----:B------:R-:W4:Y:S04]  /*1320*/  LDG.E.CONSTANT R8, desc[UR8][R6.64+0x7080] ;  /* 0x0070800806087981 */ /* 0x000f28000c1e9900 */
[----:B0-----:R-:W4:Y:S04]  /*1330*/  LDG.E.CONSTANT R13, desc[UR8][R6.64+0x5dc0] ;  /* 0x005dc008060d7981 */ /* 0x001f28000c1e9900 */
[----:B------:R-:W4:Y:S04]  /*1340*/  LDG.E.CONSTANT R15, desc[UR8][R6.64+0x6720] ;  /* 0x00672008060f7981 */ /* 0x000f28000c1e9900 */
[----:B------:R-:W4:Y:S04]  /*1350*/  LDG.E.CONSTANT R10, desc[UR8][R6.64+0x79e0] ;  /* 0x0079e008060a7981 */ /* 0x000f28000c1e9900 */
[----:B------:R-:W4:Y:S04]  /*1360*/  LDG.E.CONSTANT R12, desc[UR8][R6.64+0x8340] ;  /* 0x00834008060c7981 */ /* 0x000f28000c1e9900 */
[----:B-1----:R-:W4:Y:S04]  /*1370*/  LDG.E.CONSTANT R20, desc[UR8][R6.64+0x9600] ;  /* 0x0096000806147981 */ /* 0x002f28000c1e9900 */
[----:B---3--:R0:W-:Y:S04]  /*1380*/  STS [R16], R17 ;  /* 0x0000001110007388 */ /* 0x0081e80000000800 */
[----:B------:R-:W-:Y:S04]  /*1390*/  STS [R16+0x18], R21 ;  /* 0x0000181510007388 */ /* 0x000fe80000000800 */
[----:B------:R1:W-:Y:S04]  /*13a0*/  STS [R16+0x30], R19 ;  /* 0x0000301310007388 */ /* 0x0003e80000000800 */
[----:B------:R3:W-:Y:S04]  /*13b0*/  STS [R16+0x48], R23 ;  /* 0x0000481710007388 */ /* 0x0007e80000000800 */
[----:B------:R3:W-:Y:S04]  /*13c0*/  STS [R16+0x60], R25 ;  /* 0x0000601910007388 */ /* 0x0007e80000000800 */
[----:B------:R3:W-:Y:S04]  /*13d0*/  STS [R16+0x78], R27 ;  /* 0x0000781b10007388 */ /* 0x0007e80000000800 */
[----:B------:R3:W-:Y:S04]  /*13e0*/  STS [R16+0x90], R29 ;  /* 0x0000901d10007388 */ /* 0x0007e80000000800 */
[----:B------:R3:W-:Y:S04]  /*13f0*/  STS [R16+0xa8], R18 ;  /* 0x0000a81210007388 */ /* 0x0007e80000000800 */
[----:B------:R3:W-:Y:S04]  /*1400*/  STS [R16+0x198], R22 ;  /* 0x0001981610007388 */ /* 0x0007e80000000800 */
[----:B------:R-:W4:Y:S04]  /*1410*/  LDG.E.CONSTANT R14, desc[UR8][R6.64+0x8ca0] ;  /* 0x008ca008060e7981 */ /* 0x000f28000c1e9900 */
[----:B0-----:R-:W4:Y:S04]  /*1420*/  LDG.E.CONSTANT R17, desc[UR8][R6.64+0xa8c0] ;  /* 0x00a8c00806117981 */ /* 0x001f28000c1e9900 */
[----:B-1----:R-:W4:Y:S04]  /*1430*/  LDG.E.CONSTANT R19, desc[UR8][R6.64+0xd7a0] ;  /* 0x00d7a00806137981 */ /* 0x002f28000c1e9900 */
[----:B------:R-:W4:Y:S04]  /*1440*/  LDG.E.CONSTANT R21, desc[UR8][R6.64+0xe100] ;  /* 0x00e1000806157981 */ /* 0x000f28000c1e9900 */
[----:B---3--:R-:W3:Y:S04]  /*1450*/  LDG.E.CONSTANT R23, desc[UR8][R6.64+0xea60] ;  /* 0x00ea600806177981 */ /* 0x008ee8000c1e9900 */
[----:B------:R-:W3:Y:S04]  /*1460*/  LDG.E.CONSTANT R25, desc[UR8][R6.64+0xf3c0] ;  /* 0x00f3c00806197981 */ /* 0x000ee8000c1e9900 */
[----:B------:R-:W3:Y:S04]  /*1470*/  LDG.E.CONSTANT R27, desc[UR8][R6.64+0xfd20] ;  /* 0x00fd2008061b7981 */ /* 0x000ee8000c1e9900 */
[----:B------:R-:W3:Y:S04]  /*1480*/  LDG.E.CONSTANT R29, desc[UR8][R6.64+0x10680] ;  /* 0x01068008061d7981 */ /* 0x000ee8000c1e9900 */
[----:B------:R-:W3:Y:S04]  /*1490*/  LDG.E.CONSTANT R18, desc[UR8][R6.64+0x13560] ;  /* 0x0135600806127981 */ /* 0x000ee8000c1e9900 */
[----:B------:R-:W3:Y:S04]  /*14a0*/  LDG.E.CONSTANT R22, desc[UR8][R6.64+0x14820] ;  /* 0x0148200806167981 */ /* 0x000ee8000c1e9900 */
[----:B-----5:R0:W-:Y:S04]  /*14b0*/  STS [R16+0xc0], R9 ;  /* 0x0000c00910007388 */ /* 0x0201e80000000800 */
[----:B0-----:R-:W5:Y:S04]  /*14c0*/  LDG.E.CONSTANT R9, desc[UR8][R6.64+0xb220] ;  /* 0x00b2200806097981 */ /* 0x001f68000c1e9900 */
[----:B--2---:R0:W-:Y:S04]  /*14d0*/  STS [R16+0xd8], R11 ;  /* 0x0000d80b10007388 */ /* 0x0041e80000000800 */
[----:B----4-:R-:W-:Y:S04]  /*14e0*/  STS [R16+0x120], R8 ;  /* 0x0001200810007388 */ /* 0x010fe80000000800 */
[----:B------:R1:W-:Y:S04]  /*14f0*/  STS [R16+0xf0], R13 ;  /* 0x0000f00d10007388 */ /* 0x0003e80000000800 */
[----:B------:R2:W-:Y:S04]  /*1500*/  STS [R16+0x108], R15 ;  /* 0x0001080f10007388 */ /* 0x0005e80000000800 */
[----:B------:R4:W-:Y:S04]  /*1510*/  STS [R16+0x138], R10 ;  /* 0x0001380a10007388 */ /* 0x0009e80000000800 */
[----:B------:R4:W-:Y:S04]  /*1520*/  STS [R16+0x150], R12 ;  /* 0x0001500c10007388 */ /* 0x0009e80000000800 */
[----:B------:R4:W-:Y:S04]  /*1530*/  STS [R16+0x180], R20 ;  /* 0x0001801410007388 */ /* 0x0009e80000000800 */
[----:B0-----:R-:W5:Y:S04]  /*1540*/  LDG.E.CONSTANT R11, desc[UR8][R6.64+0xbb80] ;  /* 0x00bb8008060b7981 */ /* 0x001f68000c1e9900 */
[----:B-1----:R-:W5:Y:S04]  /*1550*/  LDG.E.CONSTANT R13, desc[UR8][R6.64+0xc4e0] ;  /* 0x00c4e008060d7981 */ /* 0x002f68000c1e9900 */
[----:B--2---:R-:W2:Y:S04]  /*1560*/  LDG.E.CONSTANT R15, desc[UR8][R6.64+0xce40] ;  /* 0x00ce4008060f7981 */ /* 0x004ea8000c1e9900 */
[----:B------:R-:W2:Y:S04]  /*1570*/  LDG.E.CONSTANT R8, desc[UR8][R6.64+0x10fe0] ;  /* 0x010fe00806087981 */ /* 0x000ea8000c1e9900 */
[----:B----4-:R-:W4:Y:S04]  /*1580*/  LDG.E.CONSTANT R10, desc[UR8][R6.64+0x11940] ;  /* 0x01194008060a7981 */ /* 0x010f28000c1e9900 */
[----:B------:R-:W4:Y:S04]  /*1590*/  LDG.E.CONSTANT R12, desc[UR8][R6.64+0x122a0] ;  /* 0x0122a008060c7981 */ /* 0x000f28000c1e9900 */
[----:B------:R-:W4:Y:S04]  /*15a0*/  LDG.E.CONSTANT R20, desc[UR8][R6.64+0x13ec0] ;  /* 0x013ec00806147981 */ /* 0x000f28000c1e9900 */
[----:B------:R0:W-:Y:S04]  /*15b0*/  STS [R16+0x168], R14 ;  /* 0x0001680e10007388 */ /* 0x0001e80000000800 */
[----:B------:R1:W-:Y:S04]  /*15c0*/  STS [R16+0x1b0], R17 ;  /* 0x0001b01110007388 */ /* 0x0003e80000000800 */
[----:B------:R1:W-:Y:S04]  /*15d0*/  STS [R16+0x228], R19 ;  /* 0x0002281310007388 */ /* 0x0003e80000000800 */
[----:B------:R1:W-:Y:S04]  /*15e0*/  STS [R16+0x240], R21 ;  /* 0x0002401510007388 */ /* 0x0003e80000000800 */
[----:B---3--:R3:W-:Y:S04]  /*15f0*/  STS [R16+0x258], R23 ;  /* 0x0002581710007388 */ /* 0x0087e80000000800 */
[----:B------:R3:W-:Y:S04]  /*1600*/  STS [R16+0x270], R25 ;  /* 0x0002701910007388 */ /* 0x0007e80000000800 */
[----:B------:R3:W-:Y:S04]  /*1610*/  STS [R16+0x288], R27 ;  /* 0x0002881b10007388 */ /* 0x0007e80000000800 */
[----:B------:R3:W-:Y:S04]  /*1620*/  STS [R16+0x2a0], R29 ;  /* 0x0002a01d10007388 */ /* 0x0007e80000000800 */
[----:B------:R3:W-:Y:S04]  /*1630*/  STS [R16+0x318], R18 ;  /* 0x0003181210007388 */ /* 0x0007e80000000800 */
[----:B------:R3:W-:Y:S04]  /*1640*/  STS [R16+0x348], R22 ;  /* 0x0003481610007388 */ /* 0x0007e80000000800 */
[----:B0-----:R-:W4:Y:S04]  /*1650*/  LDG.E.CONSTANT R14, desc[UR8][R6.64+0x12c00] ;  /* 0x012c0008060e7981 */ /* 0x001f28000c1e9900 */
[----:B-1----:R-:W4:Y:S04]  /*1660*/  LDG.E.CONSTANT R17, desc[UR8][R6.64+0x17700] ;  /* 0x0177000806117981 */ /* 0x002f28000c1e9900 */
[----:B------:R-:W4:Y:S04]  /*1670*/  LDG.E.CONSTANT R19, desc[UR8][R6.64+0x18060] ;  /* 0x0180600806137981 */ /* 0x000f28000c1e9900 */
        /* <DEDUP_REMOVED lines=9> */
[----:B------:R0:W-:Y:S04]  /*1710*/  STS [R16+0x1e0], R11 ;  /* 0x0001e00b10007388 */ /* 0x0001e80000000800 */
[----:B------:R1:W-:Y:S04]  /*1720*/  STS [R16+0x1f8], R13 ;  /* 0x0001f80d10007388 */ /* 0x0003e80000000800 */
[----:B--2---:R2:W-:Y:S04]  /*1730*/  STS [R16+0x210], R15 ;  /* 0x0002100f10007388 */ /* 0x0045e80000000800 */
[----:B------:R2:W-:Y:S04]  /*1740*/  STS [R16+0x2b8], R8 ;  /* 0x0002b80810007388 */ /* 0x0005e80000000800 */
[----:B----4-:R4:W-:Y:S04]  /*1750*/  STS [R16+0x2d0], R10 ;  /* 0x0002d00a10007388 */ /* 0x0109e80000000800 */
        /* <DEDUP_REMOVED lines=142> */
[----:B------:R-:W-:Y:S04]  /*2040*/  STS [R16+0x978], R8 ;  /* 0x0009780810007388 */ /* 0x000fe80000000800 */
[----:B----4-:R-:W-:Y:S04]  /*2050*/  STS [R16+0x990], R10 ;  /* 0x0009900a10007388 */ /* 0x010fe80000000800 */
[----:B------:R-:W-:Y:S04]  /*2060*/  STS [R16+0x9a8], R12 ;  /* 0x0009a80c10007388 */ /* 0x000fe80000000800 */
[----:B------:R4:W-:Y:S04]  /*2070*/  STS [R16+0x9f0], R20 ;  /* 0x0009f01410007388 */ /* 0x0009e80000000800 */
[----:B0-----:R-:W5:Y:S04]  /*2080*/  LDG.E.CONSTANT R11, desc[UR8][R6.64+0x3fde0] ;  /* 0x03fde008060b7981 */ /* 0x001f68000c1e9900 */
[----:B-1----:R-:W5:Y:S04]  /*2090*/  LDG.E.CONSTANT R13, desc[UR8][R6.64+0x40740] ;  /* 0x04074008060d7981 */ /* 0x002f68000c1e9900 */
[----:B--2---:R-:W2:Y:S04]  /*20a0*/  LDG.E.CONSTANT R15, desc[UR8][R6.64+0x410a0] ;  /* 0x0410a008060f7981 */ /* 0x004ea8000c1e9900 */
[----:B----4-:R-:W4:Y:S04]  /*20b0*/  LDG.E.CONSTANT R20, desc[UR8][R6.64+0x46500] ;  /* 0x0465000806147981 */ /* 0x010f28000c1e9900 */
[----:B------:R-:W4:Y:S04]  /*20c0*/  LDG.E.CONSTANT R8, desc[UR8][R6.64+0x48a80] ;  /* 0x048a800806087981 */ /* 0x000f28000c1e9900 */
[----:B------:R-:W4:Y:S04]  /*20d0*/  LDG.E.CONSTANT R10, desc[UR8][R6.64+0x493e0] ;  /* 0x0493e008060a7981 */ /* 0x000f28000c1e9900 */
[----:B------:R-:W4:Y:S04]  /*20e0*/  LDG.E.CONSTANT R12, desc[UR8][R6.64+0x49d40] ;  /* 0x049d4008060c7981 */ /* 0x000f28000c1e9900 */
[----:B------:R-:W-:Y:S04]  /*20f0*/  STS [R16+0xb70], R26 ;  /* 0x000b701a10007388 */ /* 0x000fe80000000800 */
[----:B------:R-:W-:Y:S01]  /*2100*/  STS [R16+0xb88], R28 ;  /* 0x000b881c10007388 */ /* 0x000fe20000000800 */
[----:B------:R-:W-:-:S03]  /*2110*/  IMAD.MOV.U32 R24, RZ, RZ, R3 ;  /* 0x000000ffff187224 */ /* 0x000fc600078e0003 */
[----:B------:R-:W-:Y:S04]  /*2120*/  STS [R16+0x9c0], R14 ;  /* 0x0009c00e10007388 */ /* 0x000fe80000000800 */
[----:B------:R-:W-:Y:S04]  /*2130*/  STS [R16+0xa80], R17 ;  /* 0x000a801110007388 */ /* 0x000fe80000000800 */
[----:B------:R-:W-:Y:S04]  /*2140*/  STS [R16+0xa98], R19 ;  /* 0x000a981310007388 */ /* 0x000fe80000000800 */
[----:B------:R-:W-:Y:S04]  /*2150*/  STS [R16+0xab0], R21 ;  /* 0x000ab01510007388 */ /* 0x000fe80000000800 */
[----:B---3--:R-:W-:Y:S04]  /*2160*/  STS [R16+0xac8], R23 ;  /* 0x000ac81710007388 */ /* 0x008fe80000000800 */
[----:B------:R0:W-:Y:S04]  /*2170*/  STS [R16+0xae0], R25 ;  /* 0x000ae01910007388 */ /* 0x0001e80000000800 */
[----:B------:R1:W-:Y:S04]  /*2180*/  STS [R16+0xaf8], R27 ;  /* 0x000af81b10007388 */ /* 0x0003e80000000800 */
[----:B------:R1:W-:Y:S04]  /*2190*/  STS [R16+0xb10], R29 ;  /* 0x000b101d10007388 */ /* 0x0003e80000000800 */
[----:B------:R1:W-:Y:S04]  /*21a0*/  STS [R16+0xb28], R18 ;  /* 0x000b281210007388 */ /* 0x0003e80000000800 */
[----:B------:R1:W-:Y:S01]  /*21b0*/  STS [R16+0xb58], R22 ;  /* 0x000b581610007388 */ /* 0x0003e20000000800 */
[----:B0-----:R-:W-:-:S03]  /*21c0*/  IMAD.MOV.U32 R25, RZ, RZ, R5 ;  /* 0x000000ffff197224 */ /* 0x001fc600078e0005 */
[----:B-----5:R1:W-:Y:S04]  /*21d0*/  STS [R16+0xa20], R9 ;  /* 0x000a200910007388 */ /* 0x0203e80000000800 */
[----:B------:R1:W-:Y:S04]  /*21e0*/  STS [R16+0xa38], R11 ;  /* 0x000a380b10007388 */ /* 0x0003e80000000800 */
[----:B------:R1:W-:Y:S04]  /*21f0*/  STS [R16+0xa50], R13 ;  /* 0x000a500d10007388 */ /* 0x0003e80000000800 */
[----:B--2---:R1:W-:Y:S04]  /*2200*/  STS [R16+0xa68], R15 ;  /* 0x000a680f10007388 */ /* 0x0043e80000000800 */
[----:B----4-:R1:W-:Y:S04]  /*2210*/  STS [R16+0xb40], R20 ;  /* 0x000b401410007388 */ /* 0x0103e80000000800 */
[----:B------:R1:W-:Y:S04]  /*2220*/  STS [R16+0xba0], R8 ;  /* 0x000ba00810007388 */ /* 0x0003e80000000800 */
[----:B------:R1:W-:Y:S04]  /*2230*/  STS [R16+0xbb8], R10 ;  /* 0x000bb80a10007388 */ /* 0x0003e80000000800 */
[----:B------:R1:W-:Y:S01]  /*2240*/  STS [R16+0xbd0], R12 ;  /* 0x000bd00c10007388 */ /* 0x0003e20000000800 */
[----:B------:R-:W-:Y:S06]  /*2250*/  BAR.SYNC.DEFER_BLOCKING 0x0 ;  /* 0x0000000000007b1d */ /* 0x000fec0000010000 */
[----:B------:R-:W0:Y:S04]  /*2260*/  LDS.128 R8, [UR5] ;  /* 0x00000005ff087984 */ /* 0x000e280008000c00 */
[----:B------:R-:W2:Y:S01]  /*2270*/  LDS.128 R12, [UR5+0x10] ;  /* 0x00001005ff0c7984 */ /* 0x000ea20008000c00 */
[----:B------:R-:W-:-:S05]  /*2280*/  UMOV UR5, 0x4 ;  /* 0x0000000400057882 */ /* 0x000fca0000000000 */
.L_x_0:
[----:B-1----:R-:W0:Y:S04]  /*2290*/  LDL.64 R18, [R24+-0x600] ;  /* 0xfffa000018127983 */ /* 0x002e280000100a00 */
[----:B------:R-:W0:Y:S04]  /*22a0*/  LDS R27, [R25+-0x4] ;  /* 0xfffffc00191b7984 */ /* 0x000e280000000800 */
[----:B------:R-:W1:Y:S04]  /*22b0*/  LDS R26, [R25] ;  /* 0x00000000191a7984 */ /* 0x000e680000000800 */
[----:B------:R-:W3:Y:S04]  /*22c0*/  LDL.64 R6, [R24+-0x800] ;  /* 0xfff8000018067983 */ /* 0x000ee80000100a00 */
[----:B------:R-:W4:Y:S04]  /*22d0*/  LDL.64 R16, [R24+-0x400] ;  /* 0xfffc000018107983 */ /* 0x000f280000100a00 */
[----:B------:R-:W5:Y:S04]  /*22e0*/  LDL.64 R20, [R24+-0x200] ;  /* 0xfffe000018147983 */ /* 0x000f680000100a00 */
[----:B------:R-:W2:Y:S01]  /*22f0*/  LDL.64 R22, [R24+0x600] ;  /* 0x0006000018167983 */ /* 0x000ea20000100a00 */
[-C--:B0-----:R-:W-:Y:S01]  /*2300*/  FFMA R18, R27, R9.reuse, R18 ;  /* 0x000000091b127223 */ /* 0x081fe20000000012 */
[----:B-1----:R-:W-:-:S05]  /*2310*/  FFMA R19, R26, R9, R19 ;  /* 0x000000091a137223 */ /* 0x002fca0000000013 */
[----:B------:R0:W-:Y:S04]  /*2320*/  STL.64 [R24+-0x600], R18 ;  /* 0xfffa001218007387 */ /* 0x0001e80000100a00 */
[----:B0-----:R-:W2:Y:S01]  /*2330*/  LDL.64 R18, [R24+0x200] ;  /* 0x0002000018127983 */ /* 0x001ea20000100a00 */
[C---:B---3--:R-:W-:Y:S01]  /*2340*/  FFMA R6, R8.reuse, R27, R6 ;  /* 0x0000001b08067223 */ /* 0x048fe20000000006 */
[----:B------:R-:W-:Y:S01]  /*2350*/  FFMA R7, R8, R26, R7 ;  /* 0x0000001a08077223 */ /* 0x000fe20000000007 */
[-C--:B----4-:R-:W-:Y:S01]  /*2360*/  FFMA R16, R27, R10.reuse, R16 ;  /* 0x0000000a1b107223 */ /* 0x090fe20000000010 */
[----:B------:R-:W-:-:S03]  /*2370*/  FFMA R17, R26, R10, R17 ;  /* 0x0000000a1a117223 */ /* 0x000fc60000000011 */
[----:B------:R0:W-:Y:S04]  /*2380*/  STL.64 [R24+-0x800], R6 ;  /* 0xfff8000618007387 */ /* 0x0001e80000100a00 */
[----:B------:R1:W-:Y:S04]  /*2390*/  STL.64 [R24+-0x400], R16 ;  /* 0xfffc001018007387 */ /* 0x0003e80000100a00 */
[----:B0-----:R-:W3:Y:S04]  /*23a0*/  LDL.64 R6, [R24] ;  /* 0x0000000018067983 */ /* 0x001ee80000100a00 */
[----:B-1----:R-:W4:Y:S01]  /*23b0*/  LDL.64 R16, [R24+0x400] ;  /* 0x0004000018107983 */ /* 0x002f220000100a00 */
[-C--:B-----5:R-:W-:Y:S01]  /*23c0*/  FFMA R20, R27, R11.reuse, R20 ;  /* 0x0000000b1b147223 */ /* 0x0a0fe20000000014 */
[----:B------:R-:W-:-:S05]  /*23d0*/  FFMA R21, R26, R11, R21 ;  /* 0x0000000b1a157223 */ /* 0x000fca0000000015 */
[----:B------:R0:W-:Y:S04]  /*23e0*/  STL.64 [R24+-0x200], R20 ;  /* 0xfffe001418007387 */ /* 0x0001e80000100a00 */
[----:B0-----:R-:W5:Y:S01]  /*23f0*/  LDL.64 R20, [R24+-0x3f8] ;  /* 0xfffc080018147983 */ /* 0x001f620000100a00 */
[-C--:B--2---:R-:W-:Y:S01]  /*2400*/  FFMA R18, R27, R13.reuse, R18 ;  /* 0x0000000d1b127223 */ /* 0x084fe20000000012 */
[----:B------:R-:W-:-:S05]  /*2410*/  FFMA R19, R26, R13, R19 ;  /* 0x0000000d1a137223 */ /* 0x000fca0000000013 */
[----:B------:R0:W-:Y:S04]  /*2420*/  STL.64 [R24+0x200], R18 ;  /* 0x0002001218007387 */ /* 0x0001e80000100a00 */
[----:B0-----:R-:W2:Y:S01]  /*2430*/  LDL.64 R18, [R24+-0x5f8] ;  /* 0xfffa080018127983 */ /* 0x001ea20000100a00 */
[C---:B---3--:R-:W-:Y:S01]  /*2440*/  FFMA R6, R12.reuse, R27, R6 ;  /* 0x0000001b0c067223 */ /* 0x048fe20000000006 */
[----:B------:R-:W-:Y:S01]  /*2450*/  FFMA R7, R12, R26, R7 ;  /* 0x0000001a0c077223 */ /* 0x000fe20000000007 */
[CC--:B------:R-:W-:Y:S01]  /*2460*/  FFMA R22, R27.reuse, R15.reuse, R22 ;  /* 0x0000000f1b167223 */ /* 0x0c0fe20000000016 */
[C---:B------:R-:W-:Y:S01]  /*2470*/  FFMA R23, R26.reuse, R15, R23 ;  /* 0x0000000f1a177223 */ /* 0x040fe20000000017 */
[-C--:B----4-:R-:W-:Y:S01]  /*2480*/  FFMA R16, R27, R14.reuse, R16 ;  /* 0x0000000e1b107223 */ /* 0x090fe20000000010 */
[----:B------:R-:W-:Y:S01]  /*2490*/  FFMA R17, R26, R14, R17 ;  /* 0x0000000e1a117223 */ /* 0x000fe20000000011 */
[----:B------:R-:W5:Y:S04]  /*24a0*/  LDS R27, [R25+0x4] ;  /* 0x00000400191b7984 */ /* 0x000f680000000800 */
[----:B------:R-:W0:Y:S04]  /*24b0*/  LDS R26, [R25+0x8] ;  /* 0x00000800191a7984 */ /* 0x000e280000000800 */
[----:B------:R1:W-:Y:S04]  /*24c0*/  STL.64 [R24], R6 ;  /* 0x0000000618007387 */ /* 0x0003e80000100a00 */
[----:B------:R3:W-:Y:S04]  /*24d0*/  STL.64 [R24+0x400], R16 ;  /* 0x0004001018007387 */ /* 0x0007e80000100a00 */
[----:B-1----:R-:W4:Y:S04]  /*24e0*/  LDL.64 R6, [R24+-0x7f8] ;  /* 0xfff8080018067983 */ /* 0x002f280000100a00 */
[----:B---3--:R-:W3:Y:S01]  /*24f0*/  LDL.64 R16, [R24+-0x1f8] ;  /* 0xfffe080018107983 */ /* 0x008ee20000100a00 */
[-C--:B-----5:R-:W-:Y:S01]  /*2500*/  FFMA R20, R27, R10.reuse, R20 ;  /* 0x0000000a1b147223 */ /* 0x0a0fe20000000014 */
[----:B0-----:R-:W-:-:S05]  /*2510*/  FFMA R21, R26, R10, R21 ;  /* 0x0000000a1a157223 */ /* 0x001fca0000000015 */
[----:B------:R0:W-:Y:S04]  /*2520*/  STL.64 [R24+-0x3f8], R20 ;  /* 0xfffc081418007387 */ /* 0x0001e80000100a00 */
[----:B0-----:R-:W5:Y:S01]  /*2530*/  LDL.64 R20, [R24+0x408] ;  /* 0x0004080018147983 */ /* 0x001f620000100a00 */
[-C--:B--2---:R-:W-:Y:S01]  /*2540*/  FFMA R18, R27, R9.reuse, R18 ;  /* 0x000000091b127223 */ /* 0x084fe20000000012 */
[----:B------:R-:W-:-:S05]  /*2550*/  FFMA R19, R26, R9, R19 ;  /* 0x000000091a137223 */ /* 0x000fca0000000013 */
[----:B------:R0:W-:Y:S04]  /*2560*/  STL.64 [R24+-0x5f8], R18 ;  /* 0xfffa081218007387 */ /* 0x0001e80000100a00 */
[----:B0-----:R-:W2:Y:S01]  /*2570*/  LDL.64 R18, [R24+0x208] ;  /* 0x0002080018127983 */ /* 0x001ea20000100a00 */
[C---:B----4-:R-:W-:Y:S01]  /*2580*/  FFMA R6, R8.reuse, R27, R6 ;  /* 0x0000001b08067223 */ /* 0x050fe20000000006 */
[----:B------:R-:W-:Y:S01]  /*2590*/  FFMA R7, R8, R26, R7 ;  /* 0x0000001a08077223 */ /* 0x000fe20000000007 */
[-C--:B---3--:R-:W-:Y:S01]  /*25a0*/  FFMA R16, R27, R11.reuse, R16 ;  /* 0x0000000b1b107223 */ /* 0x088fe20000000010 */
[----:B------:R-:W-:-:S03]  /*25b0*/  FFMA R17, R26, R11, R17 ;  /* 0x0000000b1a117223 */ /* 0x000fc60000000011 */
[----:B------:R0:W-:Y:S04]  /*25c0*/  STL.64 [R24+-0x7f8], R6 ;  /* 0xfff8080618007387 */ /* 0x0001e80000100a00 */
[----:B------:R1:W-:Y:S04]  /*25d0*/  STL.64 [R24+-0x1f8], R16 ;  /* 0xfffe081018007387 */ /* 0x0003e80000100a00 */
[----:B0-----:R-:W3:Y:S04]  /*25e0*/  LDL.64 R6, [R24+0x8] ;  /* 0x0000080018067983 */ /* 0x001ee80000100a00 */
[----:B-1----:R-:W4:Y:S01]  /*25f0*/  LDL.64 R16, [R24+0x608] ;  /* 0x0006080018107983 */ /* 0x002f220000100a00 */
[-C--:B-----5:R-:W-:Y:S01]  /*2600*/  FFMA R20, R27, R14.reuse, R20 ;  /* 0x0000000e1b147223 */ /* 0x0a0fe20000000014 */
[----:B------:R-:W-:-:S05]  /*2610*/  FFMA R21, R26, R14, R21 ;  /* 0x0000000e1a157223 */ /* 0x000fca0000000015 */
[----:B------:R0:W-:Y:S04]  /*2620*/  STL.64 [R24+0x408], R20 ;  /* 0x0004081418007387 */ /* 0x0001e80000100a00 */
[----:B0-----:R-:W5:Y:S01]  /*2630*/  LDL.64 R20, [R24+-0x5f0] ;  /* 0xfffa100018147983 */ /* 0x001f620000100a00 */
[-C--:B--2---:R-:W-:Y:S01]  /*2640*/  FFMA R18, R27, R13.reuse, R18 ;  /* 0x0000000d1b127223 */ /* 0x084fe20000000012 */
[----:B------:R-:W-:-:S05]  /*2650*/  FFMA R19, R26, R13, R19 ;  /* 0x0000000d1a137223 */ /* 0x000fca0000000013 */
[----:B------:R0:W-:Y:S04]  /*2660*/  STL.64 [R24+0x208], R18 ;  /* 0x0002081218007387 */ /* 0x0001e80000100a00 */
[----:B0-----:R-:W2:Y:S01]  /*2670*/  LDL.64 R18, [R24+-0x7f0] ;  /* 0xfff8100018127983 */ /* 0x001ea20000100a00 */
[C---:B---3--:R-:W-:Y:S01]  /*2680*/  FFMA R6, R12.reuse, R27, R6 ;  /* 0x0000001b0c067223 */ /* 0x048fe20000000006 */
[----:B------:R-:W-:Y:S01]  /*2690*/  FFMA R7, R12, R26, R7 ;  /* 0x0000001a0c077223 */ /* 0x000fe20000000007 */
[-C--:B----4-:R-:W-:Y:S01]  /*26a0*/  FFMA R16, R27, R15.reuse, R16 ;  /* 0x0000000f1b107223 */ /* 0x090fe20000000010 */
[----:B------:R-:W-:Y:S01]  /*26b0*/  FFMA R17, R26, R15, R17 ;  /* 0x0000000f1a117223 */ /* 0x000fe20000000011 */
[----:B------:R-:W5:Y:S04]  /*26c0*/  LDS R27, [R25+0xc] ;  /* 0x00000c00191b7984 */ /* 0x000f680000000800 */
[----:B------:R-:W0:Y:S04]  /*26d0*/  LDS R26, [R25+0x10] ;  /* 0x00001000191a7984 */ /* 0x000e280000000800 */
[----:B------:R1:W-:Y:S04]  /*26e0*/  STL.64 [R24+0x8], R6 ;  /* 0x0000080618007387 */ /* 0x0003e80000100a00 */
[----:B-1----:R-:W3:Y:S04]  /*26f0*/  LDL.64 R6, [R24+-0x1f0] ;  /* 0xfffe100018067983 */ /* 0x002ee80000100a00 */
[----:B------:R1:W-:Y:S04]  /*2700*/  STL.64 [R24+0x608], R16 ;  /* 0x0006081018007387 */ /* 0x0003e80000100a00 */
[----:B-1----:R-:W4:Y:S01]  /*2710*/  LDL.64 R16, [R24+0x10] ;  /* 0x0000100018107983 */ /* 0x002f220000100a00 */
[-C--:B-----5:R-:W-:Y:S01]  /*2720*/  FFMA R20, R27, R9.reuse, R20 ;  /* 0x000000091b147223 */ /* 0x0a0fe20000000014 */
[----:B0-----:R-:W-:-:S05]  /*2730*/  FFMA R21, R26, R9, R21 ;  /* 0x000000091a157223 */ /* 0x001fca0000000015 */
[----:B------:R0:W-:Y:S04]  /*2740*/  STL.64 [R24+-0x5f0], R20 ;  /* 0xfffa101418007387 */ /* 0x0001e80000100a00 */
[----:B0-----:R-:W5:Y:S01]  /*2750*/  LDL.64 R20, [R24+0x410] ;  /* 0x0004100018147983 */ /* 0x001f620000100a00 */
[C---:B--2---:R-:W-:Y:S01]  /*2760*/  FFMA R18, R8.reuse, R27, R18 ;  /* 0x0000001b08127223 */ /* 0x044fe20000000012 */
[----:B------:R-:W-:-:S05]  /*2770*/  FFMA R19, R8, R26, R19 ;  /* 0x0000001a08137223 */ /* 0x000fca0000000013 */
[----:B------:R0:W-:Y:S04]  /*2780*/  STL.64 [R24+-0x7f0], R18 ;  /* 0xfff8101218007387 */ /* 0x0001e80000100a00 */
[----:B0-----:R-:W2:Y:S04]  /*2790*/  LDL.64 R18, [R24+0x210] ;  /* 0x0002100018127983 */ /* 0x001ea80000100a00 */
[----:B------:R0:W-:Y:S04]  /*27a0*/  STL.64 [R24+0x600], R22 ;  /* 0x0006001618007387 */ /* 0x0001e80000100a00 */
[----:B0-----:R-:W2:Y:S01]  /*27b0*/  LDL.64 R22, [R24+-0x3f0] ;  /* 0xfffc100018167983 */ /* 0x001ea20000100a00 */
[-C--:B---3--:R-:W-:Y:S01]  /*27c0*/  FFMA R6, R27, R11.reuse, R6 ;  /* 0x0000000b1b067223 */ /* 0x088fe20000000006 */
[----:B------:R-:W-:-:S05]  /*27d0*/  FFMA R7, R26, R11, R7 ;  /* 0x0000000b1a077223 */ /* 0x000fca0000000007 */
[----:B------:R0:W-:Y:S04]  /*27e0*/  STL.64 [R24+-0x1f0], R6 ;  /* 0xfffe100618007387 */ /* 0x0001e80000100a00 */
[----:B0-----:R-:W3:Y:S01]  /*27f0*/  LDL.64 R6, [R24+0x610] ;  /* 0x0006100018067983 */ /* 0x001ee20000100a00 */
[C---:B----4-:R-:W-:Y:S01]  /*2800*/  FFMA R16, R12.reuse, R27, R16 ;  /* 0x0000001b0c107223 */ /* 0x050fe20000000010 */
[----:B------:R-:W-:-:S05]  /*2810*/  FFMA R17, R12, R26, R17 ;  /* 0x0000001a0c117223 */ /* 0x000fca0000000011 */
[----:B------:R0:W-:Y:S04]  /*2820*/  STL.64 [R24+0x10], R16 ;  /* 0x0000101018007387 */ /* 0x0001e80000100a00 */
[----:B0-----:R-:W4:Y:S01]  /*2830*/  LDL.64 R16, [R24+-0x7e8] ;  /* 0xfff8180018107983 */ /* 0x001f220000100a00 */
        /* <DEDUP_REMOVED lines=8> */
[CC--:B------:R-:W-:Y:S01]  /*28c0*/  FFMA R22, R27.reuse, R10.reuse, R22 ;  /* 0x0000000a1b167223 */ /* 0x0c0fe20000000016 */
[CC--:B------:R-:W-:Y:S01]  /*28d0*/  FFMA R23, R26.reuse, R10.reuse, R23 ;  /* 0x0000000a1a177223 */ /* 0x0c0fe20000000017 */
[-C--:B---3--:R-:W-:Y:S01]  /*28e0*/  FFMA R6, R27, R15.reuse, R6 ;  /* 0x0000000f1b067223 */ /* 0x088fe20000000006 */
[----:B------:R-:W-:Y:S01]  /*28f0*/  FFMA R7, R26, R15, R7 ;  /* 0x0000000f1a077223 */ /* 0x000fe20000000007 */
[----:B------:R-:W4:Y:S04]  /*2900*/  LDS R27, [R25+0x14] ;  /* 0x00001400191b7984 */ /* 0x000f280000000800 */
[----:B------:R-:W0:Y:S04]  /*2910*/  LDS R26, [R25+0x18] ;  /* 0x00001800191a7984 */ /* 0x000e280000000800 */
[----:B------:R1:W-:Y:S04]  /*2920*/  STL.64 [R24+-0x3f0], R22 ;  /* 0xfffc101618007387 */ /* 0x0003e80000100a00 */
[----:B------:R3:W-:Y:S04]  /*2930*/  STL.64 [R24+0x610], R6 ;  /* 0x0006100618007387 */ /* 0x0007e80000100a00 */
[----:B-1----:R-:W2:Y:S04]  /*2940*/  LDL.64 R22, [R24+-0x1e8] ;  /* 0xfffe180018167983 */ /* 0x002ea80000100a00 */
[----:B---3--:R-:W3:Y:S01]  /*2950*/  LDL.64 R6, [R24+0x418] ;  /* 0x0004180018067983 */ /* 0x008ee20000100a00 */
[C---:B----4-:R-:W-:Y:S01]  /*2960*/  FFMA R16, R8.reuse, R27, R16 ;  /* 0x0000001b08107223 */ /* 0x050fe20000000010 */
[----:B-----5:R-:W-:Y:S01]  /*2970*/  FFMA R20, R27, R10, R20 ;  /* 0x0000000a1b147223 */ /* 0x020fe20000000014 */
[----:B0-----:R-:W-:Y:S01]  /*2980*/  FFMA R17, R8, R26, R17 ;  /* 0x0000001a08117223 */ /* 0x001fe20000000011 */
[----:B------:R-:W-:-:S04]  /*2990*/  FFMA R21, R26, R10, R21 ;  /* 0x0000000a1a157223 */ /* 0x000fc80000000015 */
[----:B------:R0:W-:Y:S04]  /*29a0*/  STL.64 [R24+-0x7e8], R16 ;  /* 0xfff8181018007387 */ /* 0x0001e80000100a00 */
[----:B------:R1:W-:Y:S04]  /*29b0*/  STL.64 [R24+-0x3e8], R20 ;  /* 0xfffc181418007387 */ /* 0x0003e80000100a00 */
[----:B0-----:R-:W4:Y:S04]  /*29c0*/  LDL.64 R16, [R24+0x618] ;  /* 0x0006180018107983 */ /* 0x001f280000100a00 */
[----:B-1----:R-:W5:Y:S01]  /*29d0*/  LDL.64 R20, [R24+0x218] ;  /* 0x0002180018147983 */ /* 0x002f620000100a00 */
[-C--:B--2---:R-:W-:Y:S01]  /*29e0*/  FFMA R18, R27, R9.reuse, R18 ;  /* 0x000000091b127223 */ /* 0x084fe20000000012 */
[----:B------:R-:W-:-:S05]  /*29f0*/  FFMA R19, R26, R9, R19 ;  /* 0x000000091a137223 */ /* 0x000fca0000000013 */
[----:B------:R0:W-:Y:S04]  /*2a00*/  STL.64 [R24+-0x5e8], R18 ;  /* 0xfffa181218007387 */ /* 0x0001e80000100a00 */
[----:B0-----:R-:W2:Y:S01]  /*2a10*/  LDL.64 R18, [R24+0x18] ;  /* 0x0000180018127983 */ /* 0x001ea20000100a00 */
[----:B------:R-:W-:-:S04]  /*2a20*/  UIADD3 UR5, UPT, UPT, UR5, 0x20, URZ ;  /* 0x0000002005057890 */ /* 0x000fc8000fffe0ff */
[----:B------:R-:W-:Y:S01]  /*2a30*/  UISETP.NE.AND UP0, UPT, UR5, 0x204, UPT ;  /* 0x000002040500788c */ /* 0x000fe2000bf05270 */
[----:B------:R-:W-:Y:S02]  /*2a40*/  VIADD R25, R25, 0x20 ;  /* 0x0000002019197836 */ /* 0x000fe40000000000 */
[CC--:B------:R-:W-:Y:S01]  /*2a50*/  FFMA R22, R27.reuse, R11.reuse, R22 ;  /* 0x0000000b1b167223 */ /* 0x0c0fe20000000016 */
[C---:B------:R-:W-:Y:S01]  /*2a60*/  FFMA R23, R26.reuse, R11, R23 ;  /* 0x0000000b1a177223 */ /* 0x040fe20000000017 */
[-C--:B---3--:R-:W-:Y:S01]  /*2a70*/  FFMA R6, R27, R14.reuse, R6 ;  /* 0x0000000e1b067223 */ /* 0x088fe20000000006 */
[----:B------:R-:W-:-:S03]  /*2a80*/  FFMA R7, R26, R14, R7 ;  /* 0x0000000e1a077223 */ /* 0x000fc60000000007 */
[----:B------:R-:W-:Y:S04]  /*2a90*/  STL.64 [R24+-0x1e8], R22 ;  /* 0xfffe181618007387 */ /* 0x000fe80000100a00 */
[----:B------:R-:W-:Y:S01]  /*2aa0*/  STL.64 [R24+0x418], R6 ;  /* 0x0004180618007387 */ /* 0x000fe20000100a00 */
[CC--:B----4-:R-:W-:Y:S01]  /*2ab0*/  FFMA R16, R27.reuse, R15.reuse, R16 ;  /* 0x0000000f1b107223 */ /* 0x0d0fe20000000010 */
[C---:B------:R-:W-:Y:S01]  /*2ac0*/  FFMA R17, R26.reuse, R15, R17 ;  /* 0x0000000f1a117223 */ /* 0x040fe20000000011 */
[-C--:B-----5:R-:W-:Y:S01]  /*2ad0*/  FFMA R20, R27, R13.reuse, R20 ;  /* 0x0000000d1b147223 */ /* 0x0a0fe20000000014 */
[----:B------:R-:W-:-:S03]  /*2ae0*/  FFMA R21, R26, R13, R21 ;  /* 0x0000000d1a157223 */ /* 0x000fc60000000015 */
[----:B------:R-:W-:Y:S04]  /*2af0*/  STL.64 [R24+0x618], R16 ;  /* 0x0006181018007387 */ /* 0x000fe80000100a00 */
[----:B------:R-:W-:Y:S01]  /*2b00*/  STL.64 [R24+0x218], R20 ;  /* 0x0002181418007387 */ /* 0x000fe20000100a00 */
[C---:B--2---:R-:W-:Y:S01]  /*2b10*/  FFMA R18, R12.reuse, R27, R18 ;  /* 0x0000001b0c127223 */ /* 0x044fe20000000012 */
[----:B------:R-:W-:-:S05]  /*2b20*/  FFMA R19, R12, R26, R19 ;  /* 0x0000001a0c137223 */ /* 0x000fca0000000013 */
[----:B------:R0:W-:Y:S02]  /*2b30*/  STL.64 [R24+0x18], R18 ;  /* 0x0000181218007387 */ /* 0x0001e40000100a00 */
[----:B0-----:R-:W-:Y:S01]  /*2b40*/  VIADD R24, R24, 0x20 ;  /* 0x0000002018187836 */ /* 0x001fe20000000000 */
[----:B------:R-:W-:Y:S06]  /*2b50*/  BRA.U UP0, `(.L_x_0) ;  /* 0xfffffff500cc7547 */ /* 0x000fec000b83ffff */
[----:B------:R-:W-:-:S05]  /*2b60*/  VIADD R4, R4, 0x1 ;  /* 0x0000000104047836 */ /* 0x000fca0000000000 */
[----:B------:R-:W-:-:S13]  /*2b70*/  ISETP.NE.AND P0, PT, R4, 0x64, PT ;  /* 0x000000640400780c */ /* 0x000fda0003f05270 */
[----:B------:R-:W-:Y:S05]  /*2b80*/  @P0 BRA `(.L_x_1) ;  /* 0xffffffe400500947 */ /* 0x000fea000383ffff */
[----:B------:R-:W0:Y:S01]  /*2b90*/  LDC.64 R24, c[0x0][0x390] ;  /* 0x0000e400ff187b82 */ /* 0x000e220000000a00 */
[----:B------:R-:W-:Y:S01]  /*2ba0*/  IMAD R2, R2, 0x6, R0 ;  /* 0x0000000602027824 */ /* 0x000fe200078e0200 */
[----:B------:R-:W-:Y:S01]  /*2bb0*/  UMOV UR4, URZ ;  /* 0x000000ff00047c82 */ /* 0x000fe20008000000 */
[----:B------:R-:W-:Y:S02]  /*2bc0*/  VIADD R0, R1, 0x100 ;  /* 0x0000010001007836 */ /* 0x000fe40000000000 */
[----:B------:R-:W-:-:S07]  /*2bd0*/  IMAD.SHL.U32 R2, R2, 0x80, RZ ;  /* 0x0000008002027824 */ /* 0x000fce00078e00ff */
.L_x_2:
[----:B--2---:R-:W2:Y:S04]  /*2be0*/  LDL.128 R4, [R0+0xf0] ;  /* 0x0000f00000047983 */ /* 0x004ea80000100c00 */
[----:B------:R-:W3:Y:S04]  /*2bf0*/  LDL.128 R20, [R0+-0x100] ;  /* 0xffff000000147983 */ /* 0x000ee80000100c00 */
[----:B------:R-:W4:Y:S01]  /*2c00*/  LDL.128 R8, [R0+-0xf0] ;  /* 0xffff100000087983 */ /* 0x000f220000100c00 */
[----:B0-----:R-:W-:-:S03]  /*2c10*/  IMAD.WIDE.U32 R26, R2, 0x4, R24 ;  /* 0x00000004021a7825 */ /* 0x001fc600078e0018 */
[----:B------:R-:W5:Y:S04]  /*2c20*/  LDL.128 R12, [R0+-0xe0] ;  /* 0xffff2000000c7983 */ /* 0x000f680000100c00 */
[----:B------:R-:W5:Y:S01]  /*2c30*/  LDL.128 R16, [R0+-0xd0] ;  /* 0xffff300000107983 */ /* 0x000f620000100c00 */
[----:B--2---:R-:W-:Y:S02]  /*2c40*/  FMNMX R29, RZ, R4, !PT ;  /* 0x00000004ff1d7209 */ /* 0x004fe40007800000 */
[----:B------:R-:W-:Y:S02]  /*2c50*/  FMNMX R5, RZ, R5, !PT ;  /* 0x00000005ff057209 */ /* 0x000fe40007800000 */
[----:B------:R-:W-:Y:S01]  /*2c60*/  FMNMX R6, RZ, R6, !PT ;  /* 0x00000006ff067209 */ /* 0x000fe20007800000 */
[----:B------:R0:W-:Y:S01]  /*2c70*/  STG.E desc[UR8][R26.64+0x1f0], R29 ;  /* 0x0001f01d1a007986 */ /* 0x0001e2000c101908 */
[----:B------:R-:W-:-:S02]  /*2c80*/  FMNMX R7, RZ, R7, !PT ;  /* 0x00000007ff077209 */ /* 0x000fc40007800000 */
[----:B---3--:R-:W-:Y:S01]  /*2c90*/  FMNMX R23, RZ, R23, !PT ;  /* 0x00000017ff177209 */ /* 0x008fe20007800000 */
[----:B------:R-:W-:Y:S01]  /*2ca0*/  STG.E desc[UR8][R26.64+0x1f4], R5 ;  /* 0x0001f4051a007986 */ /* 0x000fe2000c101908 */
[----:B------:R-:W-:Y:S02]  /*2cb0*/  FMNMX R3, RZ, R20, !PT ;  /* 0x00000014ff037209 */ /* 0x000fe40007800000 */
[----:B------:R-:W-:Y:S01]  /*2cc0*/  FMNMX R28, RZ, R22, !PT ;  /* 0x00000016ff1c7209 */ /* 0x000fe20007800000 */
[----:B------:R-:W-:Y:S04]  /*2cd0*/  STG.E desc[UR8][R26.64+0x1f8], R6 ;  /* 0x0001f8061a007986 */ /* 0x000fe8000c101908 */
[----:B------:R1:W-:Y:S01]  /*2ce0*/  STG.E desc[UR8][R26.64+0x1fc], R7 ;  /* 0x0001fc071a007986 */ /* 0x0003e2000c101908 */
[----:B0-----:R-:W-:-:S03]  /*2cf0*/  FMNMX R29, RZ, R21, !PT ;  /* 0x00000015ff1d7209 */ /* 0x001fc60007800000 */
[----:B------:R0:W-:Y:S04]  /*2d00*/  STG.E desc[UR8][R26.64+0xc], R23 ;  /* 0x00000c171a007986 */ /* 0x0001e8000c101908 */
[----:B-1----:R-:W2:Y:S04]  /*2d10*/  LDL.128 R4, [R0+-0xc0] ;  /* 0xffff400000047983 */ /* 0x002ea80000100c00 */
[----:B0-----:R-:W3:Y:S04]  /*2d20*/  LDL.128 R20, [R0+-0xb0] ;  /* 0xffff500000147983 */ /* 0x001ee80000100c00 */
[----:B------:R4:W-:Y:S02]  /*2d30*/  STG.E desc[UR8][R26.64], R3 ;  /* 0x000000031a007986 */ /* 0x0009e4000c101908 */
[----:B----4-:R-:W-:-:S05]  /*2d40*/  FMNMX R3, RZ, R8, !PT ;  /* 0x00000008ff037209 */ /* 0x010fca0007800000 */
[----:B------:R0:W-:Y:S01]  /*2d50*/  STG.E desc[UR8][R26.64+0x10], R3 ;  /* 0x000010031a007986 */ /* 0x0001e2000c101908 */
[----:B------:R-:W-:-:S03]  /*2d60*/  FMNMX R9, RZ, R9, !PT ;  /* 0x00000009ff097209 */ /* 0x000fc60007800000 */
[----:B------:R1:W-:Y:S01]  /*2d70*/  STG.E desc[UR8][R26.64+0x4], R29 ;  /* 0x0000041d1a007986 */ /* 0x0003e2000c101908 */
[----:B------:R-:W-:-:S03]  /*2d80*/  FMNMX R11, RZ, R11, !PT ;  /* 0x0000000bff0b7209 */ /* 0x000fc60007800000 */
[----:B------:R4:W-:Y:S01]  /*2d90*/  STG.E desc[UR8][R26.64+0x8], R28 ;  /* 0x0000081c1a007986 */ /* 0x0009e2000c101908 */
[----:B0-----:R-:W-:Y:S02]  /*2da0*/  FMNMX R3, RZ, R10, !PT ;  /* 0x0000000aff037209 */ /* 0x001fe40007800000 */
[----:B-----5:R-:W-:Y:S02]  /*2db0*/  FMNMX R15, RZ, R15, !PT ;  /* 0x0000000fff0f7209 */ /* 0x020fe40007800000 */
[----:B-1----:R-:W-:Y:S01]  /*2dc0*/  FMNMX R29, RZ, R12, !PT ;  /* 0x0000000cff1d7209 */ /* 0x002fe20007800000 */
[----:B------:R0:W-:Y:S01]  /*2dd0*/  STG.E desc[UR8][R26.64+0x18], R3 ;  /* 0x000018031a007986 */ /* 0x0001e2000c101908 */
[----:B----4-:R-:W-:Y:S02]  /*2de0*/  FMNMX R28, RZ, R13, !PT ;  /* 0x0000000dff1c7209 */ /* 0x010fe40007800000 */
[----:B------:R-:W-:Y:S01]  /*2df0*/  FMNMX R13, RZ, R16, !PT ;  /* 0x00000010ff0d7209 */ /* 0x000fe20007800000 */
[----:B------:R1:W-:Y:S01]  /*2e00*/  STG.E desc[UR8][R26.64+0x20], R29 ;  /* 0x0000201d1a007986 */ /* 0x0003e2000c101908 */
[----:B0-----:R-:W-:-:S03]  /*2e10*/  FMNMX R3, RZ, R14, !PT ;  /* 0x0000000eff037209 */ /* 0x001fc60007800000 */
[----:B------:R-:W-:Y:S01]  /*2e20*/  STG.E desc[UR8][R26.64+0x14], R9 ;  /* 0x000014091a007986 */ /* 0x000fe2000c101908 */
[----:B------:R-:W-:-:S03]  /*2e30*/  FMNMX R19, RZ, R19, !PT ;  /* 0x00000013ff137209 */ /* 0x000fc60007800000 */
[----:B------:R0:W-:Y:S01]  /*2e40*/  STG.E desc[UR8][R26.64+0x1c], R11 ;  /* 0x00001c0b1a007986 */ /* 0x0001e2000c101908 */
[----:B-1----:R-:W-:-:S03]  /*2e50*/  FMNMX R29, RZ, R17, !PT ;  /* 0x00000011ff1d7209 */ /* 0x002fc60007800000 */
[----:B------:R-:W-:Y:S04]  /*2e60*/  STG.E desc[UR8][R26.64+0x24], R28 ;  /* 0x0000241c1a007986 */ /* 0x000fe8000c101908 */
[----:B------:R1:W-:Y:S04]  /*2e70*/  STG.E desc[UR8][R26.64+0x28], R3 ;  /* 0x000028031a007986 */ /* 0x0003e8000c101908 */
[----:B------:R-:W-:Y:S04]  /*2e80*/  STG.E desc[UR8][R26.64+0x2c], R15 ;  /* 0x00002c0f1a007986 */ /* 0x000fe8000c101908 */
[----:B------:R4:W-:Y:S04]  /*2e90*/  STG.E desc[UR8][R26.64+0x30], R13 ;  /* 0x0000300d1a007986 */ /* 0x0009e8000c101908 */
[----:B0-----:R-:W5:Y:S01]  /*2ea0*/  LDL.128 R8, [R0+-0xa0] ;  /* 0xffff600000087983 */ /* 0x001f620000100c00 */
[----:B-1----:R-:W-:-:S03]  /*2eb0*/  FMNMX R3, RZ, R18, !PT ;  /* 0x00000012ff037209 */ /* 0x002fc60007800000 */
[----:B----4-:R-:W4:Y:S04]  /*2ec0*/  LDL.128 R12, [R0+-0x90] ;  /* 0xffff7000000c7983 */ /* 0x010f280000100c00 */
[----:B------:R0:W-:Y:S04]  /*2ed0*/  STG.E desc[UR8][R26.64+0x38], R3 ;  /* 0x000038031a007986 */ /* 0x0001e8000c101908 */
[----:B------:R-:W-:Y:S04]  /*2ee0*/  STG.E desc[UR8][R26.64+0x3c], R19 ;  /* 0x00003c131a007986 */ /* 0x000fe8000c101908 */
[----:B------:R-:W-:Y:S01]  /*2ef0*/  STG.E desc[UR8][R26.64+0x34], R29 ;  /* 0x0000341d1a007986 */ /* 0x000fe2000c101908 */
[----:B--2---:R-:W-:-:S02]  /*2f00*/  FMNMX R17, RZ, R4, !PT ;  /* 0x00000004ff117209 */ /* 0x004fc40007800000 */
[----:B------:R-:W-:Y:S02]  /*2f10*/  FMNMX R28, RZ, R5, !PT ;  /* 0x00000005ff1c7209 */ /* 0x000fe40007800000 */
[----:B------:R-:W-:Y:S02]  /*2f20*/  FMNMX R7, RZ, R7, !PT ;  /* 0x00000007ff077209 */ /* 0x000fe40007800000 */
[----:B---3--:R-:W-:Y:S01]  /*2f30*/  FMNMX R5, RZ, R20, !PT ;  /* 0x00000014ff057209 */ /* 0x008fe20007800000 */
[----:B------:R1:W-:Y:S01]  /*2f40*/  STG.E desc[UR8][R26.64+0x40], R17 ;  /* 0x000040111a007986 */ /* 0x0003e2000c101908 */
[----:B0-----:R-:W-:-:S03]  /*2f50*/  FMNMX R3, RZ, R6, !PT ;  /* 0x00000006ff037209 */ /* 0x001fc60007800000 */
[----:B------:R-:W-:Y:S04]  /*2f60*/  STG.E desc[UR8][R26.64+0x4c], R7 ;  /* 0x00004c071a007986 */ /* 0x000fe8000c101908 */
[----:B------:R0:W-:Y:S04]  /*2f70*/  STG.E desc[UR8][R26.64+0x50], R5 ;  /* 0x000050051a007986 */ /* 0x0001e8000c101908 */
[----:B-1----:R-:W2:Y:S01]  /*2f80*/  LDL.128 R16, [R0+-0x80] ;  /* 0xffff800000107983 */ /* 0x002ea20000100c00 */
[----:B------:R-:W-:-:S03]  /*2f90*/  FMNMX R23, RZ, R23, !PT ;  /* 0x00000017ff177209 */ /* 0x000fc60007800000 */
[----:B0-----:R-:W3:Y:S01]  /*2fa0*/  LDL.128 R4, [R0+-0x70] ;  /* 0xffff900000047983 */ /* 0x001ee20000100c00 */
[----:B------:R-:W-:-:S03]  /*2fb0*/  FMNMX R29, RZ, R21, !PT ;  /* 0x00000015ff1d7209 */ /* 0x000fc60007800000 */
[----:B------:R0:W-:Y:S04]  /*2fc0*/  STG.E desc[UR8][R26.64+0x48], R3 ;  /* 0x000048031a007986 */ /* 0x0001e8000c101908 */
[----:B------:R1:W-:Y:S01]  /*2fd0*/  STG.E desc[UR8][R26.64+0x5c], R23 ;  /* 0x00005c171a007986 */ /* 0x0003e2000c101908 */
[----:B0-----:R-:W-:-:S03]  /*2fe0*/  FMNMX R3, RZ, R22, !PT ;  /* 0x00000016ff037209 */ /* 0x001fc60007800000 */
[----:B-1----:R-:W3:Y:S04]  /*2ff0*/  LDL.128 R20, [R0+-0x60] ;  /* 0xffffa00000147983 */ /* 0x002ee80000100c00 */
[----:B------:R-:W-:Y:S04]  /*3000*/  STG.E desc[UR8][R26.64+0x54], R29 ;  /* 0x0000541d1a007986 */ /* 0x000fe8000c101908 */
[----:B------:R5:W-:Y:S04]  /*3010*/  STG.E desc[UR8][R26.64+0x58], R3 ;  /* 0x000058031a007986 */ /* 0x000be8000c101908 */
[----:B------:R0:W-:Y:S01]  /*3020*/  STG.E desc[UR8][R26.64+0x44], R28 ;  /* 0x0000441c1a007986 */ /* 0x0001e2000c101908 */
[----:B-----5:R-:W-:-:S02]  /*3030*/  FMNMX R3, RZ, R10, !PT ;  /* 0x0000000aff037209 */ /* 0x020fc40007800000 */
[----:B------:R-:W-:Y:S02]  /*3040*/  FMNMX R9, RZ, R9, !PT ;  /* 0x00000009ff097209 */ /* 0x000fe40007800000 */
[----:B------:R-:W-:Y:S02]  /*3050*/  FMNMX R11, RZ, R11, !PT ;  /* 0x0000000bff0b7209 */ /* 0x000fe40007800000 */
[----:B----4-:R-:W-:Y:S01]  /*3060*/  FMNMX R29, RZ, R12, !PT ;  /* 0x0000000cff1d7209 */ /* 0x010fe20007800000 */
[----:B------:R-:W-:Y:S01]  /*3070*/  STG.E desc[UR8][R26.64+0x68], R3 ;  /* 0x000068031a007986 */ /* 0x000fe2000c101908 */
[----:B0-----:R-:W-:-:S03]  /*3080*/  FMNMX R28, RZ, R8, !PT ;  /* 0x00000008ff1c7209 */ /* 0x001fc60007800000 */
[----:B------:R-:W-:Y:S01]  /*3090*/  STG.E desc[UR8][R26.64+0x70], R29 ;  /* 0x0000701d1a007986 */ /* 0x000fe2000c101908 */
[----:B------:R-:W-:-:S03]  /*30a0*/  FMNMX R13, RZ, R13, !PT ;  /* 0x0000000dff0d7209 */ /* 0x000fc60007800000 */
[----:B------:R-:W-:Y:S01]  /*30b0*/  STG.E desc[UR8][R26.64+0x64], R9 ;  /* 0x000064091a007986 */ /* 0x000fe2000c101908 */
[----:B------:R-:W-:-:S03]  /*30c0*/  FMNMX R15, RZ, R15, !PT ;  /* 0x0000000fff0f7209 */ /* 0x000fc60007800000 */
[----:B------:R0:W-:Y:S04]  /*30d0*/  STG.E desc[UR8][R26.64+0x6c], R11 ;  /* 0x00006c0b1a007986 */ /* 0x0001e8000c101908 */
[----:B------:R1:W-:Y:S04]  /*30e0*/  STG.E desc[UR8][R26.64+0x60], R28 ;  /* 0x0000601c1a007986 */ /* 0x0003e8000c101908 */
[----:B0-----:R-:W4:Y:S01]  /*30f0*/  LDL.128 R8, [R0+-0x50] ;  /* 0xffffb00000087983 */ /* 0x001f220000100c00 */
[----:B-1----:R-:W-:-:S03]  /*3100*/  FMNMX R28, RZ, R14, !PT ;  /* 0x0000000eff1c7209 */ /* 0x002fc60007800000 */
[----:B------:R-:W-:Y:S04]  /*3110*/  STG.E desc[UR8][R26.64+0x74], R13 ;  /* 0x0000740d1a007986 */ /* 0x000fe8000c101908 */
[----:B------:R0:W-:Y:S04]  /*3120*/  STG.E desc[UR8][R26.64+0x7c], R15 ;  /* 0x00007c0f1a007986 */ /* 0x0001e8000c101908 */
[----:B------:R-:W-:Y:S04]  /*3130*/  STG.E desc[UR8][R26.64+0x78], R28 ;  /* 0x0000781c1a007986 */ /* 0x000fe8000c101908 */
[----:B0-----:R-:W5:Y:S01]  /*3140*/  LDL.128 R12, [R0+-0x40] ;  /* 0xffffc000000c7983 */ /* 0x001f620000100c00 */
[----:B--2---:R-:W-:-:S02]  /*3150*/  FMNMX R3, RZ, R16, !PT ;  /* 0x00000010ff037209 */ /* 0x004fc40007800000 */
[----:B------:R-:W-:Y:S02]  /*3160*/  FMNMX R29, RZ, R17, !PT ;  /* 0x00000011ff1d7209 */ /* 0x000fe40007800000 */
[----:B------:R-:W-:Y:S02]  /*3170*/  FMNMX R19, RZ, R19, !PT ;  /* 0x00000013ff137209 */ /* 0x000fe40007800000 */
[----:B---3--:R-:W-:Y:S01]  /*3180*/  FMNMX R17, RZ, R4, !PT ;  /* 0x00000004ff117209 */ /* 0x008fe20007800000 */
[----:B------:R0:W-:Y:S04]  /*3190*/  STG.E desc[UR8][R26.64+0x80], R3 ;  /* 0x000080031a007986 */ /* 0x0001e8000c101908 */
[----:B------:R-:W-:Y:S04]  /*31a0*/  STG.E desc[UR8][R26.64+0x8c], R19 ;  /* 0x00008c131a007986 */ /* 0x000fe8000c101908 */
[----:B------:R1:W-:Y:S01]  /*31b0*/  STG.E desc[UR8][R26.64+0x90], R17 ;  /* 0x000090111a007986 */ /* 0x0003e2000c101908 */
[----:B0-----:R-:W-:-:S02]  /*31c0*/  FMNMX R3, RZ, R18, !PT ;  /* 0x00000012ff037209 */ /* 0x001fc40007800000 */
[----:B------:R-:W-:Y:S01]  /*31d0*/  FMNMX R28, RZ, R5, !PT ;  /* 0x00000005ff1c7209 */ /* 0x000fe20007800000 */
[----:B-1----:R-:W2:Y:S01]  /*31e0*/  LDL.128 R16, [R0+-0x30] ;  /* 0xffffd00000107983 */ /* 0x002ea20000100c00 */
[----:B------:R-:W-:Y:S02]  /*31f0*/  FMNMX R7, RZ, R7, !PT ;  /* 0x00000007ff077209 */ /* 0x000fe40007800000 */
[----:B------:R-:W-:Y:S01]  /*3200*/  FMNMX R5, RZ, R20, !PT ;  /* 0x00000014ff057209 */ /* 0x000fe20007800000 */
[----:B------:R0:W-:Y:S01]  /*3210*/  STG.E desc[UR8][R26.64+0x88], R3 ;  /* 0x000088031a007986 */ /* 0x0001e2000c101908 */
[----:B------:R-:W-:-:S03]  /*3220*/  FMNMX R23, RZ, R23, !PT ;  /* 0x00000017ff177209 */ /* 0x000fc60007800000 */
[----:B------:R1:W-:Y:S01]  /*3230*/  STG.E desc[UR8][R26.64+0x84], R29 ;  /* 0x0000841d1a007986 */ /* 0x0003e2000c101908 */
[----:B0-----:R-:W-:-:S03]  /*3240*/  FMNMX R3, RZ, R6, !PT ;  /* 0x00000006ff037209 */ /* 0x001fc60007800000 */
[----:B------:R-:W-:Y:S01]  /*3250*/  STG.E desc[UR8][R26.64+0x9c], R7 ;  /* 0x00009c071a007986 */ /* 0x000fe2000c101908 */
[----:B-1----:R-:W-:-:S03]  /*3260*/  FMNMX R29, RZ, R21, !PT ;  /* 0x00000015ff1d7209 */ /* 0x002fc60007800000 */
[----:B------:R0:W-:Y:S04]  /*3270*/  STG.E desc[UR8][R26.64+0x98], R3 ;  /* 0x000098031a007986 */ /* 0x0001e8000c101908 */
[----:B------:R1:W-:Y:S04]  /*3280*/  STG.E desc[UR8][R26.64+0xa0], R5 ;  /* 0x0000a0051a007986 */ /* 0x0003e8000c101908 */
[----:B------:R3:W-:Y:S01]  /*3290*/  STG.E desc[UR8][R26.64+0xac], R23 ;  /* 0x0000ac171a007986 */ /* 0x0007e2000c101908 */
[----:B0-----:R-:W-:-:S03]  /*32a0*/  FMNMX R3, RZ, R22, !PT ;  /* 0x00000016ff037209 */ /* 0x001fc60007800000 */
[----:B-1----:R-:W2:Y:S04]  /*32b0*/  LDL.128 R4, [R0+-0x20] ;  /* 0xffffe00000047983 */ /* 0x002ea80000100c00 */
[----:B---3--:R-:W3:Y:S04]  /*32c0*/  LDL.128 R20, [R0+-0x10] ;  /* 0xfffff00000147983 */ /* 0x008ee80000100c00 */
[----:B------:R4:W-:Y:S04]  /*32d0*/  STG.E desc[UR8][R26.64+0xa8], R3 ;  /* 0x0000a8031a007986 */ /* 0x0009e8000c101908 */
[----:B------:R0:W-:Y:S04]  /*32e0*/  STG.E desc[UR8][R26.64+0x94], R28 ;  /* 0x0000941c1a007986 */ /* 0x0001e8000c101908 */
[----:B------:R-:W-:Y:S01]  /*32f0*/  STG.E desc[UR8][R26.64+0xa4], R29 ;  /* 0x0000a41d1a007986 */ /* 0x000fe2000c101908 */
[----:B----4-:R-:W-:-:S02]  /*3300*/  FMNMX R3, RZ, R10, !PT ;  /* 0x0000000aff037209 */ /* 0x010fc40007800000 */
[----:B------:R-:W-:Y:S02]  /*3310*/  FMNMX R9, RZ, R9, !PT ;  /* 0x00000009ff097209 */ /* 0x000fe40007800000 */
[----:B------:R-:W-:Y:S01]  /*3320*/  FMNMX R11, RZ, R11, !PT ;  /* 0x0000000bff0b7209 */ /* 0x000fe20007800000 */
[----:B------:R-:W-:Y:S01]  /*3330*/  STG.E desc[UR8][R26.64+0xb8], R3 ;  /* 0x0000b8031a007986 */ /* 0x000fe2000c101908 */
[----:B0-----:R-:W-:-:S03]  /*3340*/  FMNMX R28, RZ, R8, !PT ;  /* 0x00000008ff1c7209 */ /* 0x001fc60007800000 */
[----:B------:R-:W-:Y:S04]  /*3350*/  STG.E desc[UR8][R26.64+0xb4], R9 ;  /* 0x0000b4091a007986 */ /* 0x000fe8000c101908 */
[----:B------:R0:W-:Y:S04]  /*3360*/  STG.E desc[UR8][R26.64+0xbc], R11 ;  /* 0x0000bc0b1a007986 */ /* 0x0001e8000c101908 */
[----:B------:R1:W-:Y:S01]  /*3370*/  STG.E desc[UR8][R26.64+0xb0], R28 ;  /* 0x0000b01c1a007986 */ /* 0x0003e2000c101908 */
[----:B-----5:R-:W-:Y:S02]  /*3380*/  FMNMX R13, RZ, R13, !PT ;  /* 0x0000000dff0d7209 */ /* 0x020fe40007800000 */
[----:B------:R-:W-:Y:S01]  /*3390*/  FMNMX R15, RZ, R15, !PT ;  /* 0x0000000fff0f7209 */ /* 0x000fe20007800000 */
[----:B0-----:R-:W4:Y:S01]  /*33a0*/  LDL.128 R8, [R0] ;  /* 0x0000000000087983 */ /* 0x001f220000100c00 */
[----:B------:R-:W-:-:S02]  /*33b0*/  FMNMX R29, RZ, R12, !PT ;  /* 0x0000000cff1d7209 */ /* 0x000fc40007800000 */
[----:B-1----:R-:W-:Y:S01]  /*33c0*/  FMNMX R28, RZ, R14, !PT ;  /* 0x0000000eff1c7209 */ /* 0x002fe20007800000 */
[----:B------:R-:W-:Y:S04]  /*33d0*/  STG.E desc[UR8][R26.64+0xc4], R13 ;  /* 0x0000c40d1a007986 */ /* 0x000fe8000c101908 */
[----:B------:R0:W-:Y:S04]  /*33e0*/  STG.E desc[UR8][R26.64+0xcc], R15 ;  /* 0x0000cc0f1a007986 */ /* 0x0001e8000c101908 */
[----:B------:R1:W-:Y:S04]  /*33f0*/  STG.E desc[UR8][R26.64+0xc0], R29 ;  /* 0x0000c01d1a007986 */ /* 0x0003e8000c101908 */
[----:B------:R-:W-:Y:S04]  /*3400*/  STG.E desc[UR8][R26.64+0xc8], R28 ;  /* 0x0000c81c1a007986 */ /* 0x000fe8000c101908 */
[----:B0-----:R-:W5:Y:S01]  /*3410*/  LDL.128 R12, [R0+0x10] ;  /* 0x00001000000c7983 */ /* 0x001f620000100c00 */
[----:B--2---:R-:W-:-:S02]  /*3420*/  FMNMX R3, RZ, R16, !PT ;  /* 0x00000010ff037209 */ /* 0x004fc40007800000 */
[----:B------:R-:W-:-:S03]  /*3430*/  FMNMX R19, RZ, R19, !PT ;  /* 0x00000013ff137209 */ /* 0x000fc60007800000 */
[----:B------:R0:W-:Y:S01]  /*3440*/  STG.E desc[UR8][R26.64+0xd0], R3 ;  /* 0x0000d0031a007986 */ /* 0x0001e2000c101908 */
[----:B-1----:R-:W-:-:S03]  /*3450*/  FMNMX R29, RZ, R17, !PT ;  /* 0x00000011ff1d7209 */ /* 0x002fc60007800000 */
[----:B------:R1:W-:Y:S01]  /*3460*/  STG.E desc[UR8][R26.64+0xdc], R19 ;  /* 0x0000dc131a007986 */ /* 0x0003e2000c101908 */
[----:B0-----:R-:W-:-:S03]  /*3470*/  FMNMX R3, RZ, R18, !PT ;  /* 0x00000012ff037209 */ /* 0x001fc60007800000 */
[----:B-1----:R-:W2:Y:S04]  /*3480*/  LDL.128 R16, [R0+0x20] ;  /* 0x0000200000107983 */ /* 0x002ea80000100c00 */
[----:B------:R0:W-:Y:S04]  /*3490*/  STG.E desc[UR8][R26.64+0xd8], R3 ;  /* 0x0000d8031a007986 */ /* 0x0001e8000c101908 */
[----:B------:R1:W-:Y:S01]  /*34a0*/  STG.E desc[UR8][R26.64+0xd4], R29 ;  /* 0x0000d41d1a007986 */ /* 0x0003e2000c101908 */
[----:B------:R-:W-:Y:S02]  /*34b0*/  FMNMX R28, RZ, R5, !PT ;  /* 0x00000005ff1c7209 */ /* 0x000fe40007800000 */
[----:B------:R-:W-:-:S02]  /*34c0*/  FMNMX R4, RZ, R4, !PT ;  /* 0x00000004ff047209 */ /* 0x000fc40007800000 */
[----:B0-----:R-:W-:Y:S02]  /*34d0*/  FMNMX R3, RZ, R6, !PT ;  /* 0x00000006ff037209 */ /* 0x001fe40007800000 */
[----:B------:R-:W-:Y:S02]  /*34e0*/  FMNMX R7, RZ, R7, !PT ;  /* 0x00000007ff077209 */ /* 0x000fe40007800000 */
[----:B---3--:R-:W-:Y:S02]  /*34f0*/  FMNMX R5, RZ, R20, !PT ;  /* 0x00000014ff057209 */ /* 0x008fe40007800000 */
[----:B------:R-:W-:Y:S01]  /*3500*/  FMNMX R23, RZ, R23, !PT ;  /* 0x00000017ff177209 */ /* 0x000fe20007800000 */
[----:B------:R-:W-:Y:S01]  /*3510*/  STG.E desc[UR8][R26.64+0xe0], R4 ;  /* 0x0000e0041a007986 */ /* 0x000fe2000c101908 */
[----:B-1----:R-:W-:-:S03]  /*3520*/  FMNMX R29, RZ, R21, !PT ;  /* 0x00000015ff1d7209 */ /* 0x002fc60007800000 */
[----:B------:R0:W-:Y:S04]  /*3530*/  STG.E desc[UR8][R26.64+0xe8], R3 ;  /* 0x0000e8031a007986 */ /* 0x0001e8000c101908 */
[----:B------:R-:W-:Y:S04]  /*3540*/  STG.E desc[UR8][R26.64+0xec], R7 ;  /* 0x0000ec071a007986 */ /* 0x000fe8000c101908 */
[----:B------:R1:W-:Y:S01]  /*3550*/  STG.E desc[UR8][R26.64+0xf0], R5 ;  /* 0x0000f0051a007986 */ /* 0x0003e2000c101908 */
[----:B0-----:R-:W-:-:S03]  /*3560*/  FMNMX R3, RZ, R22, !PT ;  /* 0x00000016ff037209 */ /* 0x001fc60007800000 */
[----:B------:R0:W-:Y:S04]  /*3570*/  STG.E desc[UR8][R26.64+0xfc], R23 ;  /* 0x0000fc171a007986 */ /* 0x0001e8000c101908 */
[----:B-1----:R-:W3:Y:S04]  /*3580*/  LDL.128 R4, [R0+0x30] ;  /* 0x0000300000047983 */ /* 0x002ee80000100c00 */
[----:B0-----:R-:W3:Y:S04]  /*3590*/  LDL.128 R20, [R0+0x40] ;  /* 0x0000400000147983 */ /* 0x001ee80000100c00 */
[----:B------:R0:W-:Y:S04]  /*35a0*/  STG.E desc[UR8][R26.64+0xe4], R28 ;  /* 0x0000e41c1a007986 */ /* 0x0001e8000c101908 */
[----:B------:R1:W-:Y:S01]  /*35b0*/  STG.E desc[UR8][R26.64+0xf8], R3 ;  /* 0x0000f8031a007986 */ /* 0x0003e2000c101908 */
[----:B----4-:R-:W-:-:S02]  /*35c0*/  FMNMX R9, RZ, R9, !PT ;  /* 0x00000009ff097209 */ /* 0x010fc40007800000 */
[----:B------:R-:W-:Y:S02]  /*35d0*/  FMNMX R11, RZ, R11, !PT ;  /* 0x0000000bff0b7209 */ /* 0x000fe40007800000 */
[----:B0-----:R-:W-:Y:S01]  /*35e0*/  FMNMX R28, RZ, R8, !PT ;  /* 0x00000008ff1c7209 */ /* 0x001fe20007800000 */
[----:B------:R-:W-:Y:S01]  /*35f0*/  STG.E desc[UR8][R26.64+0x104], R9 ;  /* 0x000104091a007986 */ /* 0x000fe2000c101908 */
[----:B-1----:R-:W-:-:S03]  /*3600*/  FMNMX R3, RZ, R10, !PT ;  /* 0x0000000aff037209 */ /* 0x002fc60007800000 */
[----:B------:R0:W-:Y:S04]  /*3610*/  STG.E desc[UR8][R26.64+0x10c], R11 ;  /* 0x00010c0b1a007986 */ /* 0x0001e8000c101908 */
[----:B------:R1:W-:Y:S04]  /*3620*/  STG.E desc[UR8][R26.64+0xf4], R29 ;  /* 0x0000f41d1a007986 */ /* 0x0003e8000c101908 */
[----:B------:R4:W-:Y:S01]  /*3630*/  STG.E desc[UR8][R26.64+0x100], R28 ;  /* 0x0001001c1a007986 */ /* 0x0009e2000c101908 */
[----:B-----5:R-:W-:-:S03]  /*3640*/  FMNMX R12, RZ, R12, !PT ;  /* 0x0000000cff0c7209 */ /* 0x020fc60007800000 */
[----:B0-----:R-:W5:Y:S01]  /*3650*/  LDL.128 R8, [R0+0x50] ;  /* 0x0000500000087983 */ /* 0x001f620000100c00 */
[----:B------:R-:W-:Y:S02]  /*3660*/  FMNMX R15, RZ, R15, !PT ;  /* 0x0000000fff0f7209 */ /* 0x000fe40007800000 */
[----:B-1----:R-:W-:Y:S01]  /*3670*/  FMNMX R29, RZ, R13, !PT ;  /* 0x0000000dff1d7209 */ /* 0x002fe20007800000 */
[----:B------:R-:W-:Y:S01]  /*3680*/  STG.E desc[UR8][R26.64+0x108], R3 ;  /* 0x000108031a007986 */ /* 0x000fe2000c101908 */
[----:B----4-:R-:W-:-:S03]  /*3690*/  FMNMX R28, RZ, R14, !PT ;  /* 0x0000000eff1c7209 */ /* 0x010fc60007800000 */
[----:B------:R-:W-:Y:S04]  /*36a0*/  STG.E desc[UR8][R26.64+0x110], R12 ;  /* 0x0001100c1a007986 */ /* 0x000fe8000c101908 */
[----:B------:R0:W-:Y:S04]  /*36b0*/  STG.E desc[UR8][R26.64+0x11c], R15 ;  /* 0x00011c0f1a007986 */ /* 0x0001e8000c101908 */
[----:B------:R-:W-:Y:S04]  /*36c0*/  STG.E desc[UR8][R26.64+0x114], R29 ;  /* 0x0001141d1a007986 */ /* 0x000fe8000c101908 */
[----:B0-----:R-:W4:Y:S04]  /*36d0*/  LDL.128 R12, [R0+0x60] ;  /* 0x00006000000c7983 */ /* 0x001f280000100c00 */
[----:B------:R-:W-:Y:S01]  /*36e0*/  STG.E desc[UR8][R26.64+0x118], R28 ;  /* 0x0001181c1a007986 */ /* 0x000fe2000c101908 */
[----:B--2---:R-:W-:-:S02]  /*36f0*/  FMNMX R3, RZ, R17, !PT ;  /* 0x00000011ff037209 */ /* 0x004fc40007800000 */
[----:B------:R-:W-:Y:S02]  /*3700*/  FMNMX R16, RZ, R16, !PT ;  /* 0x00000010ff107209 */ /* 0x000fe40007800000 */
[----:B------:R-:W-:Y:S02]  /*3710*/  FMNMX R17, RZ, R18, !PT ;  /* 0x00000012ff117209 */ /* 0x000fe40007800000 */
[----:B------:R-:W-:Y:S01]  /*3720*/  FMNMX R19, RZ, R19, !PT ;  /* 0x00000013ff137209 */ /* 0x000fe20007800000 */
[----:B------:R-:W-:Y:S04]  /*3730*/  STG.E desc[UR8][R26.64+0x120], R16 ;  /* 0x000120101a007986 */ /* 0x000fe8000c101908 */
[----:B------:R-:W-:Y:S04]  /*3740*/  STG.E desc[UR8][R26.64+0x124], R3 ;  /* 0x000124031a007986 */ /* 0x000fe8000c101908 */
[----:B------:R-:W-:Y:S04]  /*3750*/  STG.E desc[UR8][R26.64+0x128], R17 ;  /* 0x000128111a007986 */ /* 0x000fe8000c101908 */
[----:B------:R0:W-:Y:S04]  /*3760*/  STG.E desc[UR8][R26.64+0x12c], R19 ;  /* 0x00012c131a007986 */ /* 0x0001e8000c101908 */
[----:B0-----:R-:W2:Y:S01]  /*3770*/  LDL.128 R16, [R0+0x70] ;  /* 0x0000700000107983 */ /* 0x001ea20000100c00 */
[----:B---3--:R-:W-:-:S02]  /*3780*/  FMNMX R29, RZ, R5, !PT ;  /* 0x00000005ff1d7209 */ /* 0x008fc40007800000 */
[----:B------:R-:W-:Y:S02]  /*3790*/  FMNMX R3, RZ, R4, !PT ;  /* 0x00000004ff037209 */ /* 0x000fe40007800000 */
[----:B------:R-:W-:Y:S02]  /*37a0*/  FMNMX R7, RZ, R7, !PT ;  /* 0x00000007ff077209 */ /* 0x000fe40007800000 */
[----:B------:R-:W-:Y:S02]  /*37b0*/  FMNMX R5, RZ, R20, !PT ;  /* 0x00000014ff057209 */ /* 0x000fe40007800000 */
[----:B------:R-:W-:Y:S02]  /*37c0*/  FMNMX R21, RZ, R21, !PT ;  /* 0x00000015ff157209 */ /* 0x000fe40007800000 */
[----:B------:R-:W-:Y:S01]  /*37d0*/  FMNMX R23, RZ, R23, !PT ;  /* 0x00000017ff177209 */ /* 0x000fe20007800000 */
[----:B------:R0:W-:Y:S01]  /*37e0*/  STG.E desc[UR8][R26.64+0x130], R3 ;  /* 0x000130031a007986 */ /* 0x0001e2000c101908 */
[----:B------:R-:W-:-:S03]  /*37f0*/  FMNMX R28, RZ, R6, !PT ;  /* 0x00000006ff1c7209 */ /* 0x000fc60007800000 */
[----:B------:R-:W-:Y:S04]  /*3800*/  STG.E desc[UR8][R26.64+0x13c], R7 ;  /* 0x00013c071a007986 */ /* 0x000fe8000c101908 */
[----:B------:R1:W-:Y:S01]  /*3810*/  STG.E desc[UR8][R26.64+0x140], R5 ;  /* 0x000140051a007986 */ /* 0x0003e2000c101908 */
[----:B0-----:R-:W-:-:S03]  /*3820*/  FMNMX R3, RZ, R22, !PT ;  /* 0x00000016ff037209 */ /* 0x001fc60007800000 */
[----:B------:R-:W-:Y:S04]  /*3830*/  STG.E desc[UR8][R26.64+0x144], R21 ;  /* 0x000144151a007986 */ /* 0x000fe8000c101908 */
[----:B------:R0:W-:Y:S04]  /*3840*/  STG.E desc[UR8][R26.64+0x14c], R23 ;  /* 0x00014c171a007986 */ /* 0x0001e8000c101908 */
[----:B-1----:R-:W3:Y:S04]  /*3850*/  LDL.128 R4, [R0+0x80] ;  /* 0x0000800000047983 */ /* 0x002ee80000100c00 */
[----:B0-----:R-:W3:Y:S04]  /*3860*/  LDL.128 R20, [R0+0x90] ;  /* 0x0000900000147983 */ /* 0x001ee80000100c00 */
[----:B------:R0:W-:Y:S01]  /*3870*/  STG.E desc[UR8][R26.64+0x148], R3 ;  /* 0x000148031a007986 */ /* 0x0001e2000c101908 */
[----:B-----5:R-:W-:-:S02]  /*3880*/  FMNMX R11, RZ, R11, !PT ;  /* 0x0000000bff0b7209 */ /* 0x020fc40007800000 */
[----:B0-----:R-:W-:-:S05]  /*3890*/  FMNMX R3, RZ, R10, !PT ;  /* 0x0000000aff037209 */ /* 0x001fca0007800000 */
[----:B------:R0:W-:Y:S01]  /*38a0*/  STG.E desc[UR8][R26.64+0x158], R3 ;  /* 0x000158031a007986 */ /* 0x0001e2000c101908 */
[----:B----4-:R-:W-:-:S03]  /*38b0*/  FMNMX R12, RZ, R12, !PT ;  /* 0x0000000cff0c7209 */ /* 0x010fc60007800000 */
[----:B------:R1:W-:Y:S01]  /*38c0*/  STG.E desc[UR8][R26.64+0x134], R29 ;  /* 0x0001341d1a007986 */ /* 0x0003e2000c101908 */
[----:B------:R-:W-:Y:S02]  /*38d0*/  FMNMX R13, RZ, R13, !PT ;  /* 0x0000000dff0d7209 */ /* 0x000fe40007800000 */
[----:B0-----:R-:W-:Y:S01]  /*38e0*/  FMNMX R3, RZ, R14, !PT ;  /* 0x0000000eff037209 */ /* 0x001fe20007800000 */
[----:B------:R0:W-:Y:S01]  /*38f0*/  STG.E desc[UR8][R26.64+0x138], R28 ;  /* 0x0001381c1a007986 */ /* 0x0001e2000c101908 */
[----:B-1----:R-:W-:-:S03]  /*3900*/  FMNMX R29, RZ, R8, !PT ;  /* 0x00000008ff1d7209 */ /* 0x002fc60007800000 */
[----:B------:R-:W-:Y:S04]  /*3910*/  STG.E desc[UR8][R26.64+0x168], R3 ;  /* 0x000168031a007986 */ /* 0x000fe8000c101908 */
[----:B------:R1:W-:Y:S01]  /*3920*/  STG.E desc[UR8][R26.64+0x15c], R11 ;  /* 0x00015c0b1a007986 */ /* 0x0003e2000c101908 */
[----:B0-----:R-:W-:-:S03]  /*3930*/  FMNMX R28, RZ, R9, !PT ;  /* 0x00000009ff1c7209 */ /* 0x001fc60007800000 */
[----:B------:R0:W-:Y:S04]  /*3940*/  STG.E desc[UR8][R26.64+0x150], R29 ;  /* 0x0001501d1a007986 */ /* 0x0001e8000c101908 */
[----:B-1----:R-:W4:Y:S04]  /*3950*/  LDL.128 R8, [R0+0xa0] ;  /* 0x0000a00000087983 */ /* 0x002f280000100c00 */
[----:B------:R-:W-:Y:S01]  /*3960*/  STG.E desc[UR8][R26.64+0x154], R28 ;  /* 0x0001541c1a007986 */ /* 0x000fe2000c101908 */
[----:B0-----:R-:W-:-:S03]  /*3970*/  FMNMX R29, RZ, R15, !PT ;  /* 0x0000000fff1d7209 */ /* 0x001fc60007800000 */
[----:B------:R-:W-:Y:S04]  /*3980*/  STG.E desc[UR8][R26.64+0x160], R12 ;  /* 0x0001600c1a007986 */ /* 0x000fe8000c101908 */
[----:B------:R0:W-:Y:S04]  /*3990*/  STG.E desc[UR8][R26.64+0x164], R13 ;  /* 0x0001640d1a007986 */ /* 0x0001e8000c101908 */
[----:B------:R-:W-:Y:S04]  /*39a0*/  STG.E desc[UR8][R26.64+0x16c], R29 ;  /* 0x00016c1d1a007986 */ /* 0x000fe8000c101908 */
[----:B0-----:R-:W5:Y:S01]  /*39b0*/  LDL.128 R12, [R0+0xb0] ;  /* 0x0000b000000c7983 */ /* 0x001f620000100c00 */
[----:B--2---:R-:W-:-:S02]  /*39c0*/  FMNMX R3, RZ, R18, !PT ;  /* 0x00000012ff037209 */ /* 0x004fc40007800000 */
[----:B------:R-:W-:Y:S02]  /*39d0*/  FMNMX R17, RZ, R17, !PT ;  /* 0x00000011ff117209 */ /* 0x000fe40007800000 */
[----:B------:R-:W-:Y:S01]  /*39e0*/  FMNMX R19, RZ, R19, !PT ;  /* 0x00000013ff137209 */ /* 0x000fe20007800000 */
[----:B------:R-:W-:Y:S01]  /*39f0*/  STG.E desc[UR8][R26.64+0x178], R3 ;  /* 0x000178031a007986 */ /* 0x000fe2000c101908 */
[----:B------:R-:W-:-:S03]  /*3a00*/  FMNMX R28, RZ, R16, !PT ;  /* 0x00000010ff1c7209 */ /* 0x000fc60007800000 */
[----:B------:R-:W-:Y:S04]  /*3a10*/  STG.E desc[UR8][R26.64+0x174], R17 ;  /* 0x000174111a007986 */ /* 0x000fe8000c101908 */
[----:B------:R0:W-:Y:S04]  /*3a20*/  STG.E desc[UR8][R26.64+0x17c], R19 ;  /* 0x00017c131a007986 */ /* 0x0001e8000c101908 */
[----:B------:R1:W-:Y:S04]  /*3a30*/  STG.E desc[UR8][R26.64+0x170], R28 ;  /* 0x0001701c1a007986 */ /* 0x0003e8000c101908 */
[----:B0-----:R-:W2:Y:S01]  /*3a40*/  LDL.128 R16, [R0+0xc0] ;  /* 0x0000c00000107983 */ /* 0x001ea20000100c00 */
[----:B---3--:R-:W-:-:S02]  /*3a50*/  FMNMX R3, RZ, R6, !PT ;  /* 0x00000006ff037209 */ /* 0x008fc40007800000 */
[----:B------:R-:W-:Y:S02]  /*3a60*/  FMNMX R5, RZ, R5, !PT ;  /* 0x00000005ff057209 */ /* 0x000fe40007800000 */
[----:B------:R-:W-:Y:S02]  /*3a70*/  FMNMX R7, RZ, R7, !PT ;  /* 0x00000007ff077209 */ /* 0x000fe40007800000 */
[----:B------:R-:W-:Y:S02]  /*3a80*/  FMNMX R21, RZ, R21, !PT ;  /* 0x00000015ff157209 */ /* 0x000fe40007800000 */
[----:B------:R-:W-:Y:S01]  /*3a90*/  FMNMX R23, RZ, R23, !PT ;  /* 0x00000017ff177209 */ /* 0x000fe20007800000 */
[----:B------:R0:W-:Y:S01]  /*3aa0*/  STG.E desc[UR8][R26.64+0x188], R3 ;  /* 0x000188031a007986 */ /* 0x0001e2000c101908 */
[----:B------:R-:W-:Y:S02]  /*3ab0*/  FMNMX R29, RZ, R4, !PT ;  /* 0x00000004ff1d7209 */ /* 0x000fe40007800000 */
[----:B-1----:R-:W-:Y:S01]  /*3ac0*/  FMNMX R28, RZ, R20, !PT ;  /* 0x00000014ff1c7209 */ /* 0x002fe20007800000 */
[----:B------:R-:W-:Y:S04]  /*3ad0*/  STG.E desc[UR8][R26.64+0x184], R5 ;  /* 0x000184051a007986 */ /* 0x000fe8000c101908 */
[----:B------:R1:W-:Y:S01]  /*3ae0*/  STG.E desc[UR8][R26.64+0x18c], R7 ;  /* 0x00018c071a007986 */ /* 0x0003e2000c101908 */
[----:B0-----:R-:W-:-:S03]  /*3af0*/  FMNMX R3, RZ, R22, !PT ;  /* 0x00000016ff037209 */ /* 0x001fc60007800000 */
[----:B------:R-:W-:Y:S04]  /*3b00*/  STG.E desc[UR8][R26.64+0x194], R21 ;  /* 0x000194151a007986 */ /* 0x000fe8000c101908 */
[----:B------:R0:W-:Y:S04]  /*3b10*/  STG.E desc[UR8][R26.64+0x19c], R23 ;  /* 0x00019c171a007986 */ /* 0x0001e8000c101908 */
[----:B-1----:R-:W3:Y:S04]  /*3b20*/  LDL.128 R4, [R0+0xd0] ;  /* 0x0000d00000047983 */ /* 0x002ee80000100c00 */
[----:B0-----:R0:W3:Y:S04]  /*3b30*/  LDL.128 R20, [R0+0xe0] ;  /* 0x0000e00000147983 */ /* 0x0010e80000100c00 */
[----:B------:R1:W-:Y:S04]  /*3b40*/  STG.E desc[UR8][R26.64+0x180], R29 ;  /* 0x0001801d1a007986 */ /* 0x0003e8000c101908 */
[----:B------:R0:W-:Y:S01]  /*3b50*/  STG.E desc[UR8][R26.64+0x198], R3 ;  /* 0x000198031a007986 */ /* 0x0001e2000c101908 */
[----:B----4-:R-:W-:-:S02]  /*3b60*/  FMNMX R9, RZ, R9, !PT ;  /* 0x00000009ff097209 */ /* 0x010fc40007800000 */
[----:B-1----:R-:W-:Y:S02]  /*3b70*/  FMNMX R29, RZ, R8, !PT ;  /* 0x00000008ff1d7209 */ /* 0x002fe40007800000 */
[----:B------:R-:W-:Y:S01]  /*3b80*/  FMNMX R11, RZ, R11, !PT ;  /* 0x0000000bff0b7209 */ /* 0x000fe20007800000 */
[----:B------:R2:W-:Y:S01]  /*3b90*/  STG.E desc[UR8][R26.64+0x1a4], R9 ;  /* 0x0001a4091a007986 */ /* 0x0005e2000c101908 */
[----:B------:R-:W-:-:S03]  /*3ba0*/  FMNMX R10, RZ, R10, !PT ;  /* 0x0000000aff0a7209 */ /* 0x000fc60007800000 */
[----:B------:R1:W-:Y:S04]  /*3bb0*/  STG.E desc[UR8][R26.64+0x1a0], R29 ;  /* 0x0001a01d1a007986 */ /* 0x0003e8000c101908 */
[----:B------:R3:W-:Y:S01]  /*3bc0*/  STG.E desc[UR8][R26.64+0x1ac], R11 ;  /* 0x0001ac0b1a007986 */ /* 0x0007e2000c101908 */
[----:B-----5:R-:W-:Y:S02]  /*3bd0*/  FMNMX R13, RZ, R13, !PT ;  /* 0x0000000dff0d7209 */ /* 0x020fe40007800000 */
[----:B0-----:R-:W-:Y:S02]  /*3be0*/  FMNMX R3, RZ, R14, !PT ;  /* 0x0000000eff037209 */ /* 0x001fe40007800000 */
[----:B------:R-:W-:Y:S01]  /*3bf0*/  FMNMX R12, RZ, R12, !PT ;  /* 0x0000000cff0c7209 */ /* 0x000fe20007800000 */
[----:B------:R-:W-:Y:S01]  /*3c00*/  STG.E desc[UR8][R26.64+0x1b4], R13 ;  /* 0x0001b40d1a007986 */ /* 0x000fe2000c101908 */
[----:B------:R-:W-:-:S03]  /*3c10*/  FMNMX R15, RZ, R15, !PT ;  /* 0x0000000fff0f7209 */ /* 0x000fc60007800000 */
[----:B------:R0:W-:Y:S04]  /*3c20*/  STG.E desc[UR8][R26.64+0x1b8], R3 ;  /* 0x0001b8031a007986 */ /* 0x0001e8000c101908 */
[----:B------:R-:W-:Y:S04]  /*3c30*/  STG.E desc[UR8][R26.64+0x190], R28 ;  /* 0x0001901c1a007986 */ /* 0x000fe8000c101908 */
[----:B------:R-:W-:Y:S04]  /*3c40*/  STG.E desc[UR8][R26.64+0x1a8], R10 ;  /* 0x0001a80a1a007986 */ /* 0x000fe8000c101908 */
[----:B------:R-:W-:Y:S04]  /*3c50*/  STG.E desc[UR8][R26.64+0x1b0], R12 ;  /* 0x0001b00c1a007986 */ /* 0x000fe8000c101908 */
[----:B------:R-:W-:Y:S01]  /*3c60*/  STG.E desc[UR8][R26.64+0x1bc], R15 ;  /* 0x0001bc0f1a007986 */ /* 0x000fe2000c101908 */
[----:B------:R-:W-:-:S04]  /*3c70*/  UIADD3 UR4, UPT, UPT, UR4, 0x1, URZ ;  /* 0x0000000104047890 */ /* 0x000fc8000fffe0ff */
[----:B------:R-:W-:Y:S01]  /*3c80*/  UISETP.NE.AND UP0, UPT, UR4, 0x8, UPT ;  /* 0x000000080400788c */ /* 0x000fe2000bf05270 */
[----:B------:R-:W-:Y:S02]  /*3c90*/  VIADD R2, R2, 0x9000 ;  /* 0x0000900002027836 */ /* 0x000fe40000000000 */
[----:B------:R-:W-:Y:S01]  /*3ca0*/  VIADD R0, R0, 0x200 ;  /* 0x0000020000007836 */ /* 0x000fe20000000000 */
[----:B--2---:R-:W-:Y:S02]  /*3cb0*/  FMNMX R9, RZ, R16, !PT ;  /* 0x00000010ff097209 */ /* 0x004fe40007800000 */
[----:B------:R-:W-:Y:S02]  /*3cc0*/  FMNMX R17, RZ, R17, !PT ;  /* 0x00000011ff117209 */ /* 0x000fe40007800000 */
[----:B-1----:R-:W-:Y:S01]  /*3cd0*/  FMNMX R29, RZ, R18, !PT ;  /* 0x00000012ff1d7209 */ /* 0x002fe20007800000 */
[----:B------:R1:W-:Y:S01]  /*3ce0*/  STG.E desc[UR8][R26.64+0x1c0], R9 ;  /* 0x0001c0091a007986 */ /* 0x0003e2000c101908 */
[----:B------:R-:W-:-:S03]  /*3cf0*/  FMNMX R19, RZ, R19, !PT ;  /* 0x00000013ff137209 */ /* 0x000fc60007800000 */
[----:B------:R2:W-:Y:S04]  /*3d00*/  STG.E desc[UR8][R26.64+0x1c4], R17 ;  /* 0x0001c4111a007986 */ /* 0x0005e8000c101908 */
[----:B------:R2:W-:Y:S04]  /*3d10*/  STG.E desc[UR8][R26.64+0x1c8], R29 ;  /* 0x0001c81d1a007986 */ /* 0x0005e8000c101908 */
[----:B------:R2:W-:Y:S01]  /*3d20*/  STG.E desc[UR8][R26.64+0x1cc], R19 ;  /* 0x0001cc131a007986 */ /* 0x0005e2000c101908 */
[----:B---3--:R-:W-:Y:S02]  /*3d30*/  FMNMX R11, RZ, R4, !PT ;  /* 0x00000004ff0b7209 */ /* 0x008fe40007800000 */
[----:B------:R-:W-:-:S02]  /*3d40*/  FMNMX R5, RZ, R5, !PT ;  /* 0x00000005ff057209 */ /* 0x000fc40007800000 */
[----:B0-----:R-:W-:Y:S02]  /*3d50*/  FMNMX R3, RZ, R6, !PT ;  /* 0x00000006ff037209 */ /* 0x001fe40007800000 */
[----:B------:R-:W-:Y:S02]  /*3d60*/  FMNMX R7, RZ, R7, !PT ;  /* 0x00000007ff077209 */ /* 0x000fe40007800000 */
[----:B-1----:R-:W-:Y:S02]  /*3d70*/  FMNMX R9, RZ, R20, !PT ;  /* 0x00000014ff097209 */ /* 0x002fe40007800000 */
[----:B------:R-:W-:Y:S02]  /*3d80*/  FMNMX R21, RZ, R21, !PT ;  /* 0x00000015ff157209 */ /* 0x000fe40007800000 */
[----:B------:R-:W-:Y:S02]  /*3d90*/  FMNMX R13, RZ, R22, !PT ;  /* 0x00000016ff0d7209 */ /* 0x000fe40007800000 */
[----:B------:R-:W-:Y:S01]  /*3da0*/  FMNMX R23, RZ, R23, !PT ;  /* 0x00000017ff177209 */ /* 0x000fe20007800000 */
[----:B------:R2:W-:Y:S04]  /*3db0*/  STG.E desc[UR8][R26.64+0x1d0], R11 ;  /* 0x0001d00b1a007986 */ /* 0x0005e8000c101908 */
[----:B------:R2:W-:Y:S04]  /*3dc0*/  STG.E desc[UR8][R26.64+0x1d4], R5 ;  /* 0x0001d4051a007986 */ /* 0x0005e8000c101908 */
[----:B------:R2:W-:Y:S04]  /*3dd0*/  STG.E desc[UR8][R26.64+0x1d8], R3 ;  /* 0x0001d8031a007986 */ /* 0x0005e8000c101908 */
[----:B------:R2:W-:Y:S04]  /*3de0*/  STG.E desc[UR8][R26.64+0x1dc], R7 ;  /* 0x0001dc071a007986 */ /* 0x0005e8000c101908 */
[----:B------:R2:W-:Y:S04]  /*3df0*/  STG.E desc[UR8][R26.64+0x1e0], R9 ;  /* 0x0001e0091a007986 */ /* 0x0005e8000c101908 */
[----:B------:R2:W-:Y:S04]  /*3e00*/  STG.E desc[UR8][R26.64+0x1e4], R21 ;  /* 0x0001e4151a007986 */ /* 0x0005e8000c101908 */
[----:B------:R2:W-:Y:S04]  /*3e10*/  STG.E desc[UR8][R26.64+0x1e8], R13 ;  /* 0x0001e80d1a007986 */ /* 0x0005e8000c101908 */
[----:B------:R2:W-:Y:S01]  /*3e20*/  STG.E desc[UR8][R26.64+0x1ec], R23 ;  /* 0x0001ec171a007986 */ /* 0x0005e2000c101908 */
[----:B------:R-:W-:Y:S05]  /*3e30*/  BRA.U UP0, `(.L_x_2) ;  /* 0xffffffed00687547 */ /* 0x000fea000b83ffff */
[----:B------:R-:W-:Y:S05]  /*3e40*/  EXIT ;  /* 0x000000000000794d */ /* 0x000fea0003800000 */
.L_x_3:
[----:B------:R-:W-:-:S00]  /*3e50*/  BRA `(.L_x_3) ;  /* 0xfffffffc00fc7947 */ /* 0x000fc0000383ffff */
[----:B------:R-:W-:-:S00]  /*3e60*/  NOP ;  /* 0x0000000000007918 */ /* 0x000fc00000000000 */
        /* <DEDUP_REMOVED lines=9> */
.L_x_4:


//--------------------- .nv.shared.my_kernel_kernel0 --------------------------
	.section	.nv.shared.my_kernel_kernel0,"aw",@nobits
	.sectionflags	@""
	.align	4
.nv.shared.my_kernel_kernel0:
	.zero		4128


//--------------------- .nv.shared.reserved.0     --------------------------
	.section	.nv.shared.reserved.0,"aw",@nobits
	.weak		__nv_reservedSMEM_offset_0_alias
	.size		__nv_reservedSMEM_offset_0_alias, 0, 64
	.other		__nv_reservedSMEM_offset_0_alias,@"STO_CUDA_RESERVED_SHARED STV_DEFAULT"
__nv_reservedSMEM_offset_0_alias:
	.zero		0
	.zero		64


//--------------------- .nv.constant0.my_kernel_kernel0 --------------------------
	.section	.nv.constant0.my_kernel_kernel0,"a",@progbits
	.sectionflags	@""
	.align	4
.nv.constant0.my_kernel_kernel0:
	.zero		920


//--------------------- SYMBOLS --------------------------

	.type		.nv.reservedSmem.offset0,@object
	.size		.nv.reservedSmem.offset0,0x4
	.type		.nv.reservedSmem.cap,@object
	.size		.nv.reservedSmem.cap,0x4
